//
// Generated by NVIDIA NVVM Compiler
//
// Compiler Build ID: CL-36424714
// Cuda compilation tools, release 13.0, V13.0.88
// Based on NVVM 20.0.0
//

.version 9.0
.target sm_100
.address_size 64

	// .globl	_Z10estimatePIPdS_Piii
// _ZZ10estimatePIPdS_PiiiE5shMem has been demoted

.visible .entry _Z10estimatePIPdS_Piii(
	.param .u64 .ptr .align 1 _Z10estimatePIPdS_Piii_param_0,
	.param .u64 .ptr .align 1 _Z10estimatePIPdS_Piii_param_1,
	.param .u64 .ptr .align 1 _Z10estimatePIPdS_Piii_param_2,
	.param .u32 _Z10estimatePIPdS_Piii_param_3,
	.param .u32 _Z10estimatePIPdS_Piii_param_4
)
{
	.reg .pred 	%p<21>;
	.reg .b32 	%r<181>;
	.reg .b64 	%rd<22>;
	.reg .b64 	%fd<21>;
	// demoted variable
	.shared .align 4 .b8 _ZZ10estimatePIPdS_PiiiE5shMem[2048];
	ld.param.u64 	%rd4, [_Z10estimatePIPdS_Piii_param_0];
	ld.param.u64 	%rd5, [_Z10estimatePIPdS_Piii_param_1];
	ld.param.u64 	%rd3, [_Z10estimatePIPdS_Piii_param_2];
	ld.param.u32 	%r62, [_Z10estimatePIPdS_Piii_param_3];
	ld.param.u32 	%r60, [_Z10estimatePIPdS_Piii_param_4];
	cvta.to.global.u64 	%rd1, %rd5;
	cvta.to.global.u64 	%rd2, %rd4;
	mov.u32 	%r1, %tid.x;
	mov.u32 	%r2, %ctaid.x;
	mov.u32 	%r3, %ntid.x;
	mad.lo.s32 	%r159, %r2, %r3, %r1;
	mul.lo.s32 	%r5, %r62, %r3;
	setp.ge.s32 	%p1, %r159, %r60;
	mov.b32 	%r164, 0;
	@%p1 bra 	$L__BB0_7;
	add.s32 	%r65, %r159, %r5;
	max.s32 	%r66, %r60, %r65;
	setp.lt.s32 	%p2, %r65, %r60;
	selp.u32 	%r67, 1, 0, %p2;
	add.s32 	%r68, %r65, %r67;
	sub.s32 	%r69, %r66, %r68;
	div.u32 	%r70, %r69, %r5;
	add.s32 	%r71, %r70, %r67;
	add.s32 	%r6, %r71, 1;
	and.b32  	%r7, %r6, 3;
	setp.lt.u32 	%p3, %r71, 3;
	mov.b32 	%r164, 0;
	@%p3 bra 	$L__BB0_4;
	and.b32  	%r73, %r6, -4;
	shl.b32 	%r8, %r5, 2;
	neg.s32 	%r155, %r73;
	mov.b32 	%r164, 0;
	mul.wide.s32 	%rd9, %r5, 8;
$L__BB0_3:
	mul.wide.s32 	%rd6, %r159, 8;
	add.s64 	%rd7, %rd2, %rd6;
	ld.global.f64 	%fd1, [%rd7];
	add.s64 	%rd8, %rd1, %rd6;
	ld.global.f64 	%fd2, [%rd8];
	mul.f64 	%fd3, %fd2, %fd2;
	fma.rn.f64 	%fd4, %fd1, %fd1, %fd3;
	setp.le.f64 	%p4, %fd4, 0d3FF0000000000000;
	selp.u32 	%r74, 1, 0, %p4;
	add.s32 	%r75, %r164, %r74;
	add.s64 	%rd10, %rd7, %rd9;
	ld.global.f64 	%fd5, [%rd10];
	add.s64 	%rd11, %rd8, %rd9;
	ld.global.f64 	%fd6, [%rd11];
	mul.f64 	%fd7, %fd6, %fd6;
	fma.rn.f64 	%fd8, %fd5, %fd5, %fd7;
	setp.le.f64 	%p5, %fd8, 0d3FF0000000000000;
	selp.u32 	%r76, 1, 0, %p5;
	add.s32 	%r77, %r75, %r76;
	add.s64 	%rd12, %rd10, %rd9;
	ld.global.f64 	%fd9, [%rd12];
	add.s64 	%rd13, %rd11, %rd9;
	ld.global.f64 	%fd10, [%rd13];
	mul.f64 	%fd11, %fd10, %fd10;
	fma.rn.f64 	%fd12, %fd9, %fd9, %fd11;
	setp.le.f64 	%p6, %fd12, 0d3FF0000000000000;
	selp.u32 	%r78, 1, 0, %p6;
	add.s32 	%r79, %r77, %r78;
	add.s64 	%rd14, %rd12, %rd9;
	ld.global.f64 	%fd13, [%rd14];
	add.s64 	%rd15, %rd13, %rd9;
	ld.global.f64 	%fd14, [%rd15];
	mul.f64 	%fd15, %fd14, %fd14;
	fma.rn.f64 	%fd16, %fd13, %fd13, %fd15;
	setp.le.f64 	%p7, %fd16, 0d3FF0000000000000;
	selp.u32 	%r80, 1, 0, %p7;
	add.s32 	%r164, %r79, %r80;
	add.s32 	%r159, %r159, %r8;
	add.s32 	%r155, %r155, 4;
	setp.ne.s32 	%p8, %r155, 0;
	@%p8 bra 	$L__BB0_3;
$L__BB0_4:
	setp.eq.s32 	%p9, %r7, 0;
	@%p9 bra 	$L__BB0_7;
	neg.s32 	%r161, %r7;
$L__BB0_6:
	.pragma "nounroll";
	mul.wide.s32 	%rd16, %r159, 8;
	add.s64 	%rd17, %rd1, %rd16;
	add.s64 	%rd18, %rd2, %rd16;
	ld.global.f64 	%fd17, [%rd18];
	ld.global.f64 	%fd18, [%rd17];
	mul.f64 	%fd19, %fd18, %fd18;
	fma.rn.f64 	%fd20, %fd17, %fd17, %fd19;
	setp.le.f64 	%p10, %fd20, 0d3FF0000000000000;
	selp.u32 	%r81, 1, 0, %p10;
	add.s32 	%r164, %r164, %r81;
	add.s32 	%r159, %r159, %r5;
	add.s32 	%r161, %r161, 1;
	setp.ne.s32 	%p11, %r161, 0;
	@%p11 bra 	$L__BB0_6;
$L__BB0_7:
	shl.b32 	%r82, %r1, 2;
	mov.u32 	%r83, _ZZ10estimatePIPdS_PiiiE5shMem;
	add.s32 	%r84, %r83, %r82;
	st.shared.u32 	[%r84], %r164;
	bar.sync 	0;
	setp.ne.s32 	%p12, %r1, 0;
	@%p12 bra 	$L__BB0_21;
	and.b32  	%r27, %r3, 15;
	setp.lt.u32 	%p13, %r3, 16;
	mov.b32 	%r172, 0;
	mov.u32 	%r180, %r172;
	@%p13 bra 	$L__BB0_11;
	and.b32  	%r172, %r3, 2032;
	add.s32 	%r165, %r83, 32;
	and.b32  	%r90, %r3, -16;
	neg.s32 	%r166, %r90;
	mov.b32 	%r180, 0;
$L__BB0_10:
	.pragma "nounroll";
	ld.shared.u32 	%r91, [%r165+-32];
	add.s32 	%r92, %r91, %r180;
	ld.shared.u32 	%r93, [%r165+-28];
	add.s32 	%r94, %r93, %r92;
	ld.shared.u32 	%r95, [%r165+-24];
	add.s32 	%r96, %r95, %r94;
	ld.shared.u32 	%r97, [%r165+-20];
	add.s32 	%r98, %r97, %r96;
	ld.shared.u32 	%r99, [%r165+-16];
	add.s32 	%r100, %r99, %r98;
	ld.shared.u32 	%r101, [%r165+-12];
	add.s32 	%r102, %r101, %r100;
	ld.shared.u32 	%r103, [%r165+-8];
	add.s32 	%r104, %r103, %r102;
	ld.shared.u32 	%r105, [%r165+-4];
	add.s32 	%r106, %r105, %r104;
	ld.shared.u32 	%r107, [%r165];
	add.s32 	%r108, %r107, %r106;
	ld.shared.u32 	%r109, [%r165+4];
	add.s32 	%r110, %r109, %r108;
	ld.shared.u32 	%r111, [%r165+8];
	add.s32 	%r112, %r111, %r110;
	ld.shared.u32 	%r113, [%r165+12];
	add.s32 	%r114, %r113, %r112;
	ld.shared.u32 	%r115, [%r165+16];
	add.s32 	%r116, %r115, %r114;
	ld.shared.u32 	%r117, [%r165+20];
	add.s32 	%r118, %r117, %r116;
	ld.shared.u32 	%r119, [%r165+24];
	add.s32 	%r120, %r119, %r118;
	ld.shared.u32 	%r121, [%r165+28];
	add.s32 	%r180, %r121, %r120;
	add.s32 	%r166, %r166, 16;
	add.s32 	%r165, %r165, 64;
	setp.ne.s32 	%p14, %r166, 0;
	@%p14 bra 	$L__BB0_10;
$L__BB0_11:
	setp.eq.s32 	%p15, %r27, 0;
	@%p15 bra 	$L__BB0_20;
	and.b32  	%r39, %r3, 7;
	setp.lt.u32 	%p16, %r27, 8;
	@%p16 bra 	$L__BB0_14;
	shl.b32 	%r123, %r172, 2;
	add.s32 	%r125, %r83, %r123;
	ld.shared.u32 	%r126, [%r125];
	add.s32 	%r127, %r126, %r180;
	ld.shared.u32 	%r128, [%r125+4];
	add.s32 	%r129, %r128, %r127;
	ld.shared.u32 	%r130, [%r125+8];
	add.s32 	%r131, %r130, %r129;
	ld.shared.u32 	%r132, [%r125+12];
	add.s32 	%r133, %r132, %r131;
	ld.shared.u32 	%r134, [%r125+16];
	add.s32 	%r135, %r134, %r133;
	ld.shared.u32 	%r136, [%r125+20];
	add.s32 	%r137, %r136, %r135;
	ld.shared.u32 	%r138, [%r125+24];
	add.s32 	%r139, %r138, %r137;
	ld.shared.u32 	%r140, [%r125+28];
	add.s32 	%r180, %r140, %r139;
	add.s32 	%r172, %r172, 8;
$L__BB0_14:
	setp.eq.s32 	%p17, %r39, 0;
	@%p17 bra 	$L__BB0_20;
	and.b32  	%r45, %r3, 3;
	setp.lt.u32 	%p18, %r39, 4;
	@%p18 bra 	$L__BB0_17;
	shl.b32 	%r142, %r172, 2;
	add.s32 	%r144, %r83, %r142;
	ld.shared.u32 	%r145, [%r144];
	add.s32 	%r146, %r145, %r180;
	ld.shared.u32 	%r147, [%r144+4];
	add.s32 	%r148, %r147, %r146;
	ld.shared.u32 	%r149, [%r144+8];
	add.s32 	%r150, %r149, %r148;
	ld.shared.u32 	%r151, [%r144+12];
	add.s32 	%r180, %r151, %r150;
	add.s32 	%r172, %r172, 4;
$L__BB0_17:
	setp.eq.s32 	%p19, %r45, 0;
	@%p19 bra 	$L__BB0_20;
	shl.b32 	%r152, %r172, 2;
	add.s32 	%r178, %r83, %r152;
	neg.s32 	%r177, %r45;
$L__BB0_19:
	.pragma "nounroll";
	ld.shared.u32 	%r154, [%r178];
	add.s32 	%r180, %r154, %r180;
	add.s32 	%r178, %r178, 4;
	add.s32 	%r177, %r177, 1;
	setp.ne.s32 	%p20, %r177, 0;
	@%p20 bra 	$L__BB0_19;
$L__BB0_20:
	cvta.to.global.u64 	%rd19, %rd3;
	mul.wide.u32 	%rd20, %r2, 4;
	add.s64 	%rd21, %rd19, %rd20;
	st.global.u32 	[%rd21], %r180;
$L__BB0_21:
	ret;

}


// ===== COMPILED SASS (sm_100) =====

	.target	sm_100

	.elftype	@"ET_EXEC"


//--------------------- .note.nv.tkinfo           --------------------------
	.section	.note.nv.tkinfo,"",@"SHT_NOTE"
	.sectionflags	@"SHF_NOTE_NV_TKINFO"
	.tkinfo
        /*0018*/ 	.word	0x00000002
        /*0030*/ 	.string	""
        /*0030*/ 	.string	"ptxas"
        /*0030*/ 	.string	"Cuda compilation tools, release 13.0, V13.0.88"
        /*0030*/ 	.string	"Build cuda_13.0.r13.0/compiler.36424714_0"
        /*0030*/ 	.string	"-arch sm_100 -m 64 "



//--------------------- .note.nv.cuinfo           --------------------------
	.section	.note.nv.cuinfo,"",@"SHT_NOTE"
	.sectionflags	@"SHF_NOTE_NV_CUINFO"
        /*0018*/ 	.short	0x0002
        /*001a*/ 	.short	0x0064
        /*001c*/ 	.short	0x0082
	.zero		2


//--------------------- .nv.info                  --------------------------
	.section	.nv.info,"",@"SHT_CUDA_INFO"
	.align	4


	//----- nvinfo : EIATTR_REGCOUNT
	.align		4
        /*0000*/ 	.byte	0x04, 0x2f
        /*0002*/ 	.short	(.L_1 - .L_0)
	.align		4
.L_0:
        /*0004*/ 	.word	index@(_Z10estimatePIPdS_Piii)
        /*0008*/ 	.word	0x00000022


	//----- nvinfo : EIATTR_FRAME_SIZE
	.align		4
.L_1:
        /*000c*/ 	.byte	0x04, 0x11
        /*000e*/ 	.short	(.L_3 - .L_2)
	.align		4
.L_2:
        /*0010*/ 	.word	index@(_Z10estimatePIPdS_Piii)
        /*0014*/ 	.word	0x00000000


	//----- nvinfo : EIATTR_MIN_STACK_SIZE
	.align		4
.L_3:
        /*0018*/ 	.byte	0x04, 0x12
        /*001a*/ 	.short	(.L_5 - .L_4)
	.align		4
.L_4:
        /*001c*/ 	.word	index@(_Z10estimatePIPdS_Piii)
        /*0020*/ 	.word	0x00000000
.L_5:


//--------------------- .nv.compat                --------------------------
	.section	.nv.compat,"",@"SHT_CUDA_COMPAT_INFO"
	.align	4
        /*0000*/ 	.byte	0x02, 0x09, 0x00, 0x00, 0x02, 0x02, 0x01, 0x00, 0x02, 0x05, 0x05, 0x00, 0x03, 0x07, 0x01, 0x01
        /*0010*/ 	.byte	0x02, 0x03, 0x00, 0x00, 0x02, 0x06, 0x01, 0x00, 0x04, 0x0b, 0x08, 0x00, 0x01, 0x00, 0x00, 0x00
        /*0020*/ 	.byte	0x00, 0x00, 0x00, 0x00


//--------------------- .nv.info._Z10estimatePIPdS_Piii --------------------------
	.section	.nv.info._Z10estimatePIPdS_Piii,"",@"SHT_CUDA_INFO"
	.sectionflags	@""
	.align	4


	//----- nvinfo : EIATTR_CUDA_API_VERSION
	.align		4
        /*0000*/ 	.byte	0x04, 0x37
        /*0002*/ 	.short	(.L_7 - .L_6)
.L_6:
        /*0004*/ 	.word	0x00000082


	//----- nvinfo : EIATTR_KPARAM_INFO
	.align		4
.L_7:
        /*0008*/ 	.byte	0x04, 0x17
        /*000a*/ 	.short	(.L_9 - .L_8)
.L_8:
        /*000c*/ 	.word	0x00000000
        /*0010*/ 	.short	0x0004
        /*0012*/ 	.short	0x001c
        /*0014*/ 	.byte	0x00, 0xf0, 0x11, 0x00


	//----- nvinfo : EIATTR_KPARAM_INFO
	.align		4
.L_9:
        /*0018*/ 	.byte	0x04, 0x17
        /*001a*/ 	.short	(.L_11 - .L_10)
.L_10:
        /*001c*/ 	.word	0x00000000
        /*0020*/ 	.short	0x0003
        /*0022*/ 	.short	0x0018
        /*0024*/ 	.byte	0x00, 0xf0, 0x11, 0x00


	//----- nvinfo : EIATTR_KPARAM_INFO
	.align		4
.L_11:
        /*0028*/ 	.byte	0x04, 0x17
        /*002a*/ 	.short	(.L_13 - .L_12)
.L_12:
        /*002c*/ 	.word	0x00000000
        /*0030*/ 	.short	0x0002
        /*0032*/ 	.short	0x0010
        /*0034*/ 	.byte	0x00, 0xf5, 0x21, 0x00


	//----- nvinfo : EIATTR_KPARAM_INFO
	.align		4
.L_13:
        /*0038*/ 	.byte	0x04, 0x17
        /*003a*/ 	.short	(.L_15 - .L_14)
.L_14:
        /*003c*/ 	.word	0x00000000
        /*0040*/ 	.short	0x0001
        /*0042*/ 	.short	0x0008
        /*0044*/ 	.byte	0x00, 0xf5, 0x21, 0x00


	//----- nvinfo : EIATTR_KPARAM_INFO
	.align		4
.L_15:
        /*0048*/ 	.byte	0x04, 0x17
        /*004a*/ 	.short	(.L_17 - .L_16)
.L_16:
        /*004c*/ 	.word	0x00000000
        /*0050*/ 	.short	0x0000
        /*0052*/ 	.short	0x0000
        /*0054*/ 	.byte	0x00, 0xf5, 0x21, 0x00


	//----- nvinfo : EIATTR_SPARSE_MMA_MASK
	.align		4
.L_17:
        /*0058*/ 	.byte	0x03, 0x50
        /*005a*/ 	.short	0x0000


	//----- nvinfo : EIATTR_MAXREG_COUNT
	.align		4
        /*005c*/ 	.byte	0x03, 0x1b
        /*005e*/ 	.short	0x00ff


	//----- nvinfo : EIATTR_NUM_BARRIERS
	.align		4
        /*0060*/ 	.byte	0x02, 0x4c
        /*0062*/ 	.byte	0x01
	.zero		1


	//----- nvinfo : EIATTR_MERCURY_ISA_VERSION
	.align		4
        /*0064*/ 	.byte	0x03, 0x5f
        /*0066*/ 	.short	0x0101


	//----- nvinfo : EIATTR_VRC_CTA_INIT_COUNT
	.align		4
        /*0068*/ 	.byte	0x02, 0x4a
	.zero		1
	.zero		1


	//----- nvinfo : EIATTR_EXIT_INSTR_OFFSETS
	.align		4
        /*006c*/ 	.byte	0x04, 0x1c
        /*006e*/ 	.short	(.L_19 - .L_18)


	//   ....[0]....
.L_18:
        /*0070*/ 	.word	0x000016e0


	//   ....[1]....
        /*0074*/ 	.word	0x00001ac0


	//----- nvinfo : EIATTR_CRS_STACK_SIZE
	.align		4
.L_19:
        /*0078*/ 	.byte	0x04, 0x1e
        /*007a*/ 	.short	(.L_21 - .L_20)
.L_20:
        /*007c*/ 	.word	0x00000000


	//----- nvinfo : EIATTR_CBANK_PARAM_SIZE
	.align		4
.L_21:
        /*0080*/ 	.byte	0x03, 0x19
        /*0082*/ 	.short	0x0020


	//----- nvinfo : EIATTR_PARAM_CBANK
	.align		4
        /*0084*/ 	.byte	0x04, 0x0a
        /*0086*/ 	.short	(.L_23 - .L_22)
	.align		4
.L_22:
        /*0088*/ 	.word	index@(.nv.constant0._Z10estimatePIPdS_Piii)
        /*008c*/ 	.short	0x0380
        /*008e*/ 	.short	0x0020


	//----- nvinfo : EIATTR_SW_WAR
	.align		4
.L_23:
        /*0090*/ 	.byte	0x04, 0x36
        /*0092*/ 	.short	(.L_25 - .L_24)
.L_24:
        /*0094*/ 	.word	0x00000008
.L_25:


//--------------------- .nv.callgraph             --------------------------
	.section	.nv.callgraph,"",@"SHT_CUDA_CALLGRAPH"
	.align	4
	.sectionentsize	8
	.align		4
        /*0000*/ 	.word	0x00000000
	.align		4
        /*0004*/ 	.word	0xffffffff
	.align		4
        /*0008*/ 	.word	0x00000000
	.align		4
        /*000c*/ 	.word	0xfffffffe
	.align		4
        /*0010*/ 	.word	0x00000000
	.align		4
        /*0014*/ 	.word	0xfffffffd
	.align		4
        /*0018*/ 	.word	0x00000000
	.align		4
        /*001c*/ 	.word	0xfffffffc


//--------------------- .text._Z10estimatePIPdS_Piii --------------------------
	.section	.text._Z10estimatePIPdS_Piii,"ax",@progbits
	.align	128
        .global         _Z10estimatePIPdS_Piii
        .type           _Z10estimatePIPdS_Piii,@function
        .size           _Z10estimatePIPdS_Piii,(.L_x_18 - _Z10estimatePIPdS_Piii)
        .other          _Z10estimatePIPdS_Piii,@"STO_CUDA_ENTRY STV_DEFAULT"
_Z10estimatePIPdS_Piii:
.text._Z10estimatePIPdS_Piii:
[----:B------:R-:W-:Y:S01]  /*0000*/  LDC R1, c[0x0][0x37c] ;  /* 0x0000df00ff017b82 */ /* 0x000fe20000000800 */
[----:B------:R-:W0:Y:S07]  /*0010*/  S2R R0, SR_TID.X ;  /* 0x0000000000007919 */ /* 0x000e2e0000002100 */
[----:B------:R-:W0:Y:S01]  /*0020*/  LDC R3, c[0x0][0x360] ;  /* 0x0000d800ff037b82 */ /* 0x000e220000000800 */
[----:B------:R-:W1:Y:S01]  /*0030*/  LDCU.64 UR6, c[0x0][0x398] ;  /* 0x00007300ff0677ac */ /* 0x000e620008000a00 */
[----:B------:R-:W-:Y:S01]  /*0040*/  BSSY.RECONVERGENT B2, `(.L_x_0) ;  /* 0x0000161000027945 */ /* 0x000fe20003800200 */
[----:B------:R-:W0:Y:S01]  /*0050*/  S2R R2, SR_CTAID.X ;  /* 0x0000000000027919 */ /* 0x000e220000002500 */
[----:B------:R-:W-:Y:S01]  /*0060*/  HFMA2 R26, -RZ, RZ, 0, 0 ;  /* 0x00000000ff1a7431 */ /* 0x000fe200000001ff */
[----:B------:R-:W2:Y:S01]  /*0070*/  LDCU.64 UR4, c[0x0][0x358] ;  /* 0x00006b00ff0477ac */ /* 0x000ea20008000a00 */
[----:B0-----:R-:W-:-:S05]  /*0080*/  IMAD R28, R2, R3, R0 ;  /* 0x00000003021c7224 */ /* 0x001fca00078e0200 */
[----:B-1----:R-:W-:-:S13]  /*0090*/  ISETP.GE.AND P0, PT, R28, UR7, PT ;  /* 0x000000071c007c0c */ /* 0x002fda000bf06270 */
[----:B--2---:R-:W-:Y:S05]  /*00a0*/  @P0 BRA `(.L_x_1) ;  /* 0x0000001400680947 */ /* 0x004fea0003800000 */
[----:B------:R-:W-:Y:S01]  /*00b0*/  IMAD R5, R3, UR6, RZ ;  /* 0x0000000603057c24 */ /* 0x000fe2000f8e02ff */
[----:B------:R-:W-:Y:S01]  /*00c0*/  BSSY.RECONVERGENT B1, `(.L_x_2) ;  /* 0x0000145000017945 */ /* 0x000fe20003800200 */
[----:B------:R-:W-:Y:S02]  /*00d0*/  IMAD.MOV.U32 R26, RZ, RZ, RZ ;  /* 0x000000ffff1a7224 */ /* 0x000fe400078e00ff */
[----:B------:R-:W0:Y:S01]  /*00e0*/  I2F.U32.RP R10, R5 ;  /* 0x00000005000a7306 */ /* 0x000e220000209000 */
[C---:B------:R-:W-:Y:S01]  /*00f0*/  IMAD.IADD R4, R5.reuse, 0x1, R28 ;  /* 0x0000000105047824 */ /* 0x040fe200078e021c */
[----:B------:R-:W-:Y:S02]  /*0100*/  IADD3 R11, PT, PT, RZ, -R5, RZ ;  /* 0x80000005ff0b7210 */ /* 0x000fe40007ffe0ff */
[----:B------:R-:W-:Y:S02]  /*0110*/  ISETP.NE.U32.AND P2, PT, R5, RZ, PT ;  /* 0x000000ff0500720c */ /* 0x000fe40003f45070 */
[----:B------:R-:W-:-:S02]  /*0120*/  ISETP.GE.AND P0, PT, R4, UR7, PT ;  /* 0x0000000704007c0c */ /* 0x000fc4000bf06270 */
[----:B------:R-:W-:Y:S02]  /*0130*/  VIMNMX R9, PT, PT, R4, UR7, !PT ;  /* 0x0000000704097c48 */ /* 0x000fe4000ffe0100 */
[----:B------:R-:W-:-:S04]  /*0140*/  SEL R8, RZ, 0x1, P0 ;  /* 0x00000001ff087807 */ /* 0x000fc80000000000 */
[----:B------:R-:W-:Y:S01]  /*0150*/  IADD3 R4, PT, PT, R9, -R4, -R8 ;  /* 0x8000000409047210 */ /* 0x000fe20007ffe808 */
[----:B0-----:R-:W0:Y:S02]  /*0160*/  MUFU.RCP R10, R10 ;  /* 0x0000000a000a7308 */ /* 0x001e240000001000 */
[----:B0-----:R-:W-:-:S06]  /*0170*/  VIADD R6, R10, 0xffffffe ;  /* 0x0ffffffe0a067836 */ /* 0x001fcc0000000000 */
[----:B------:R0:W1:Y:S02]  /*0180*/  F2I.FTZ.U32.TRUNC.NTZ R7, R6 ;  /* 0x0000000600077305 */ /* 0x000064000021f000 */
[----:B0-----:R-:W-:Y:S01]  /*0190*/  MOV R6, RZ ;  /* 0x000000ff00067202 */ /* 0x001fe20000000f00 */
[----:B-1----:R-:W-:-:S04]  /*01a0*/  IMAD R11, R11, R7, RZ ;  /* 0x000000070b0b7224 */ /* 0x002fc800078e02ff */
[----:B------:R-:W-:-:S06]  /*01b0*/  IMAD.HI.U32 R7, R7, R11, R6 ;  /* 0x0000000b07077227 */ /* 0x000fcc00078e0006 */
[----:B------:R-:W-:-:S04]  /*01c0*/  IMAD.HI.U32 R7, R7, R4, RZ ;  /* 0x0000000407077227 */ /* 0x000fc800078e00ff */
[----:B------:R-:W-:-:S04]  /*01d0*/  IMAD.MOV R6, RZ, RZ, -R7 ;  /* 0x000000ffff067224 */ /* 0x000fc800078e0a07 */
[----:B------:R-:W-:-:S05]  /*01e0*/  IMAD R4, R5, R6, R4 ;  /* 0x0000000605047224 */ /* 0x000fca00078e0204 */
[----:B------:R-:W-:-:S13]  /*01f0*/  ISETP.GE.U32.AND P0, PT, R4, R5, PT ;  /* 0x000000050400720c */ /* 0x000fda0003f06070 */
[----:B------:R-:W-:Y:S01]  /*0200*/  @P0 IADD3 R4, PT, PT, -R5, R4, RZ ;  /* 0x0000000405040210 */ /* 0x000fe20007ffe1ff */
[----:B------:R-:W-:-:S03]  /*0210*/  @P0 VIADD R7, R7, 0x1 ;  /* 0x0000000107070836 */ /* 0x000fc60000000000 */
[----:B------:R-:W-:-:S13]  /*0220*/  ISETP.GE.U32.AND P1, PT, R4, R5, PT ;  /* 0x000000050400720c */ /* 0x000fda0003f26070 */
[----:B------:R-:W-:Y:S02]  /*0230*/  @P1 IADD3 R7, PT, PT, R7, 0x1, RZ ;  /* 0x0000000107071810 */ /* 0x000fe40007ffe0ff */
[----:B------:R-:W-:-:S05]  /*0240*/  @!P2 LOP3.LUT R7, RZ, R5, RZ, 0x33, !PT ;  /* 0x00000005ff07a212 */ /* 0x000fca00078e33ff */
[----:B------:R-:W-:-:S05]  /*0250*/  IMAD.IADD R7, R8, 0x1, R7 ;  /* 0x0000000108077824 */ /* 0x000fca00078e0207 */
[C---:B------:R-:W-:Y:S02]  /*0260*/  ISETP.GE.U32.AND P0, PT, R7.reuse, 0x3, PT ;  /* 0x000000030700780c */ /* 0x040fe40003f06070 */
[----:B------:R-:W-:-:S04]  /*0270*/  IADD3 R4, PT, PT, R7, 0x1, RZ ;  /* 0x0000000107047810 */ /* 0x000fc80007ffe0ff */
[----:B------:R-:W-:-:S07]  /*0280*/  LOP3.LUT R27, R4, 0x3, RZ, 0xc0, !PT ;  /* 0x00000003041b7812 */ /* 0x000fce00078ec0ff */
[----:B------:R-:W-:Y:S05]  /*0290*/  @!P0 BRA `(.L_x_3) ;  /* 0x00000010009c8947 */ /* 0x000fea0003800000 */
[----:B------:R-:W-:Y:S01]  /*02a0*/  LOP3.LUT R4, R4, 0xfffffffc, RZ, 0xc0, !PT ;  /* 0xfffffffc04047812 */ /* 0x000fe200078ec0ff */
[----:B------:R-:W0:Y:S01]  /*02b0*/  LDC.64 R6, c[0x0][0x380] ;  /* 0x0000e000ff067b82 */ /* 0x000e220000000a00 */
[----:B------:R-:W-:Y:S01]  /*02c0*/  BSSY.RELIABLE B0, `(.L_x_4) ;  /* 0x00000fc000007945 */ /* 0x000fe20003800100 */
[----:B------:R-:W-:Y:S01]  /*02d0*/  IMAD.MOV.U32 R26, RZ, RZ, RZ ;  /* 0x000000ffff1a7224 */ /* 0x000fe200078e00ff */
[----:B------:R-:W-:-:S04]  /*02e0*/  IADD3 R4, PT, PT, -R4, RZ, RZ ;  /* 0x000000ff04047210 */ /* 0x000fc80007ffe1ff */
[----:B------:R-:W-:Y:S01]  /*02f0*/  ISETP.GE.AND P0, PT, R4, RZ, PT ;  /* 0x000000ff0400720c */ /* 0x000fe20003f06270 */
[----:B------:R-:W1:-:S12]  /*0300*/  LDC.64 R8, c[0x0][0x388] ;  /* 0x0000e200ff087b82 */ /* 0x000e580000000a00 */
[----:B------:R-:W-:Y:S05]  /*0310*/  @P0 BRA `(.L_x_5) ;  /* 0x0000000c00d80947 */ /* 0x000fea0003800000 */
[----:B------:R-:W-:Y:S01]  /*0320*/  IADD3 R10, PT, PT, -R4, RZ, RZ ;  /* 0x000000ff040a7210 */ /* 0x000fe20007ffe1ff */
[----:B------:R-:W-:Y:S01]  /*0330*/  BSSY.RECONVERGENT B3, `(.L_x_6) ;  /* 0x000009e000037945 */ /* 0x000fe20003800200 */
[----:B------:R-:W-:Y:S02]  /*0340*/  PLOP3.LUT P0, PT, PT, PT, PT, 0x80, 0x8 ;  /* 0x000000000008781c */ /* 0x000fe40003f0f070 */
[----:B------:R-:W-:-:S13]  /*0350*/  ISETP.GT.AND P1, PT, R10, 0xc, PT ;  /* 0x0000000c0a00780c */ /* 0x000fda0003f24270 */
[----:B------:R-:W-:Y:S05]  /*0360*/  @!P1 BRA `(.L_x_7) ;  /* 0x0000000800689947 */ /* 0x000fea0003800000 */
[----:B------:R-:W2:Y:S01]  /*0370*/  LDC.64 R10, c[0x0][0x380] ;  /* 0x0000e000ff0a7b82 */ /* 0x000ea20000000a00 */
[----:B------:R-:W-:-:S07]  /*0380*/  PLOP3.LUT P0, PT, PT, PT, PT, 0x8, 0x80 ;  /* 0x000000000080781c */ /* 0x000fce0003f0e170 */
[----:B------:R-:W3:Y:S06]  /*0390*/  LDC.64 R12, c[0x0][0x388] ;  /* 0x0000e200ff0c7b82 */ /* 0x000eec0000000a00 */
.L_x_8:
[----:B---3--:R-:W-:-:S05]  /*03a0*/  IMAD.WIDE R16, R28, 0x8, R12 ;  /* 0x000000081c107825 */ /* 0x008fca00078e020c */
[----:B------:R3:W4:Y:S01]  /*03b0*/  LDG.E.64 R20, desc[UR4][R16.64] ;  /* 0x0000000410147981 */ /* 0x000722000c1e1b00 */
[----:B--2---:R-:W-:-:S05]  /*03c0*/  IMAD.WIDE R14, R28, 0x8, R10 ;  /* 0x000000081c0e7825 */ /* 0x004fca00078e020a */
[----:B------:R2:W5:Y:S01]  /*03d0*/  LDG.E.64 R24, desc[UR4][R14.64] ;  /* 0x000000040e187981 */ /* 0x000562000c1e1b00 */
[----:B---3--:R-:W-:-:S05]  /*03e0*/  IMAD.WIDE R16, R5, 0x8, R16 ;  /* 0x0000000805107825 */ /* 0x008fca00078e0210 */
[----:B------:R3:W5:Y:S01]  /*03f0*/  LDG.E.64 R18, desc[UR4][R16.64] ;  /* 0x0000000410127981 */ /* 0x000762000c1e1b00 */
[----:B--2---:R-:W-:-:S05]  /*0400*/  IMAD.WIDE R14, R5, 0x8, R14 ;  /* 0x00000008050e7825 */ /* 0x004fca00078e020e */
[----:B------:R2:W5:Y:S01]  /*0410*/  LDG.E.64 R22, desc[UR4][R14.64] ;  /* 0x000000040e167981 */ /* 0x000562000c1e1b00 */
[----:B---3--:R-:W-:-:S04]  /*0420*/  IMAD.WIDE R16, R5, 0x8, R16 ;  /* 0x0000000805107825 */ /* 0x008fc800078e0210 */
[----:B--2---:R-:W-:Y:S01]  /*0430*/  IMAD.WIDE R14, R5, 0x8, R14 ;  /* 0x00000008050e7825 */ /* 0x004fe200078e020e */
[----:B----4-:R-:W-:-:S08]  /*0440*/  DMUL R20, R20, R20 ;  /* 0x0000001414147228 */ /* 0x010fd00000000000 */
[----:B-----5:R-:W-:Y:S02]  /*0450*/  DFMA R20, R24, R24, R20 ;  /* 0x000000181814722b */ /* 0x020fe40000000014 */
[----:B------:R-:W-:-:S06]  /*0460*/  DMUL R18, R18, R18 ;  /* 0x0000001212127228 */ /* 0x000fcc0000000000 */
[----:B------:R-:W-:Y:S02]  /*0470*/  DSETP.GTU.AND P3, PT, R20, 1, PT ;  /* 0x3ff000001400742a */ /* 0x000fe40003f6c000 */
[----:B------:R2:W3:Y:S01]  /*0480*/  LDG.E.64 R20, desc[UR4][R16.64] ;  /* 0x0000000410147981 */ /* 0x0004e2000c1e1b00 */
[----:B------:R-:W-:-:S03]  /*0490*/  DFMA R18, R22, R22, R18 ;  /* 0x000000161612722b */ /* 0x000fc60000000012 */
[----:B------:R4:W5:Y:S01]  /*04a0*/  LDG.E.64 R22, desc[UR4][R14.64] ;  /* 0x000000040e167981 */ /* 0x000962000c1e1b00 */
[----:B--2---:R-:W-:-:S06]  /*04b0*/  IMAD.WIDE R16, R5, 0x8, R16 ;  /* 0x0000000805107825 */ /* 0x004fcc00078e0210 */
[----:B------:R-:W2:Y:S01]  /*04c0*/  LDG.E.64 R16, desc[UR4][R16.64] ;  /* 0x0000000410107981 */ /* 0x000ea2000c1e1b00 */
[----:B----4-:R-:W-:-:S06]  /*04d0*/  IMAD.WIDE R14, R5, 0x8, R14 ;  /* 0x00000008050e7825 */ /* 0x010fcc00078e020e */
[----:B------:R-:W4:Y:S01]  /*04e0*/  LDG.E.64 R14, desc[UR4][R14.64] ;  /* 0x000000040e0e7981 */ /* 0x000f22000c1e1b00 */
[----:B------:R-:W-:Y:S01]  /*04f0*/  IMAD R28, R5, 0x4, R28 ;  /* 0x00000004051c7824 */ /* 0x000fe200078e021c */
[----:B------:R-:W-:-:S03]  /*0500*/  DSETP.GTU.AND P4, PT, R18, 1, PT ;  /* 0x3ff000001200742a */ /* 0x000fc60003f8c000 */
[----:B------:R-:W-:Y:S01]  /*0510*/  IMAD.WIDE R18, R28, 0x8, R12 ;  /* 0x000000081c127825 */ /* 0x000fe200078e020c */
[----:B---3--:R-:W-:-:S08]  /*0520*/  DMUL R20, R20, R20 ;  /* 0x0000001414147228 */ /* 0x008fd00000000000 */
[----:B-----5:R-:W-:Y:S01]  /*0530*/  DFMA R20, R22, R22, R20 ;  /* 0x000000161614722b */ /* 0x020fe20000000014 */
[----:B------:R3:W5:Y:S07]  /*0540*/  LDG.E.64 R22, desc[UR4][R18.64] ;  /* 0x0000000412167981 */ /* 0x00076e000c1e1b00 */
[----:B------:R-:W-:Y:S02]  /*0550*/  DSETP.GTU.AND P5, PT, R20, 1, PT ;  /* 0x3ff000001400742a */ /* 0x000fe40003fac000 */
[----:B--2---:R-:W-:Y:S01]  /*0560*/  DMUL R20, R16, R16 ;  /* 0x0000001010147228 */ /* 0x004fe20000000000 */
[----:B---3--:R-:W-:-:S07]  /*0570*/  IMAD.WIDE R18, R5, 0x8, R18 ;  /* 0x0000000805127825 */ /* 0x008fce00078e0212 */
[----:B----4-:R-:W-:Y:S01]  /*0580*/  DFMA R14, R14, R14, R20 ;  /* 0x0000000e0e0e722b */ /* 0x010fe20000000014 */
[----:B------:R-:W-:-:S05]  /*0590*/  IMAD.WIDE R16, R28, 0x8, R10 ;  /* 0x000000081c107825 */ /* 0x000fca00078e020a */
[----:B------:R2:W3:Y:S02]  /*05a0*/  LDG.E.64 R24, desc[UR4][R16.64] ;  /* 0x0000000410187981 */ /* 0x0004e4000c1e1b00 */
[----:B------:R-:W-:Y:S02]  /*05b0*/  DSETP.GTU.AND P6, PT, R14, 1, PT ;  /* 0x3ff000000e00742a */ /* 0x000fe40003fcc000 */
[----:B------:R4:W3:Y:S01]  /*05c0*/  LDG.E.64 R14, desc[UR4][R18.64] ;  /* 0x00000004120e7981 */ /* 0x0008e2000c1e1b00 */
[----:B--2---:R-:W-:-:S05]  /*05d0*/  IMAD.WIDE R16, R5, 0x8, R16 ;  /* 0x0000000805107825 */ /* 0x004fca00078e0210 */
[----:B------:R-:W2:Y:S01]  /*05e0*/  LDG.E.64 R20, desc[UR4][R16.64] ;  /* 0x0000000410147981 */ /* 0x000ea2000c1e1b00 */
[----:B----4-:R-:W-:Y:S01]  /*05f0*/  IMAD.WIDE R18, R5, 0x8, R18 ;  /* 0x0000000805127825 */ /* 0x010fe200078e0212 */
[----:B-----5:R-:W-:-:S08]  /*0600*/  DMUL R22, R22, R22 ;  /* 0x0000001616167228 */ /* 0x020fd00000000000 */
[----:B---3--:R-:W-:Y:S02]  /*0610*/  DFMA R22, R24, R24, R22 ;  /* 0x000000181816722b */ /* 0x008fe40000000016 */
[----:B------:R-:W-:-:S06]  /*0620*/  DMUL R14, R14, R14 ;  /* 0x0000000e0e0e7228 */ /* 0x000fcc0000000000 */
[----:B------:R-:W-:Y:S01]  /*0630*/  DSETP.GTU.AND P1, PT, R22, 1, PT ;  /* 0x3ff000001600742a */ /* 0x000fe20003f2c000 */
[C---:B------:R-:W-:Y:S01]  /*0640*/  IMAD.WIDE R22, R5.reuse, 0x8, R16 ;  /* 0x0000000805167825 */ /* 0x040fe200078e0210 */
[----:B--2---:R-:W-:Y:S02]  /*0650*/  DFMA R20, R20, R20, R14 ;  /* 0x000000141414722b */ /* 0x004fe4000000000e */
[----:B------:R2:W3:Y:S02]  /*0660*/  LDG.E.64 R14, desc[UR4][R18.64] ;  /* 0x00000004120e7981 */ /* 0x0004e4000c1e1b00 */
[----:B--2---:R-:W-:-:S05]  /*0670*/  IMAD.WIDE R18, R5, 0x8, R18 ;  /* 0x0000000805127825 */ /* 0x004fca00078e0212 */
[----:B------:R-:W2:Y:S04]  /*0680*/  LDG.E.64 R16, desc[UR4][R18.64] ;  /* 0x0000000412107981 */ /* 0x000ea8000c1e1b00 */
[----:B------:R4:W5:Y:S02]  /*0690*/  LDG.E.64 R18, desc[UR4][R22.64] ;  /* 0x0000000416127981 */ /* 0x000964000c1e1b00 */
[----:B----4-:R-:W-:-:S06]  /*06a0*/  IMAD.WIDE R22, R5, 0x8, R22 ;  /* 0x0000000805167825 */ /* 0x010fcc00078e0216 */
[----:B------:R-:W4:Y:S01]  /*06b0*/  LDG.E.64 R22, desc[UR4][R22.64] ;  /* 0x0000000416167981 */ /* 0x000f22000c1e1b00 */
[----:B------:R-:W-:Y:S01]  /*06c0*/  LEA R28, R5, R28, 0x2 ;  /* 0x0000001c051c7211 */ /* 0x000fe200078e10ff */
[----:B------:R-:W-:-:S04]  /*06d0*/  DSETP.GTU.AND P2, PT, R20, 1, PT ;  /* 0x3ff000001400742a */ /* 0x000fc80003f4c000 */
[----:B------:R-:W-:Y:S01]  /*06e0*/  IMAD.WIDE R20, R28, 0x8, R12 ;  /* 0x000000081c147825 */ /* 0x000fe200078e020c */
[----:B---3--:R-:W-:Y:S02]  /*06f0*/  DMUL R14, R14, R14 ;  /* 0x0000000e0e0e7228 */ /* 0x008fe40000000000 */
[----:B--2---:R-:W-:-:S06]  /*0700*/  DMUL R16, R16, R16 ;  /* 0x0000001010107228 */ /* 0x004fcc0000000000 */
[----:B-----5:R-:W-:Y:S01]  /*0710*/  DFMA R14, R18, R18, R14 ;  /* 0x00000012120e722b */ /* 0x020fe2000000000e */
[C---:B------:R-:W-:Y:S01]  /*0720*/  VIADD R19, R26.reuse, 0x1 ;  /* 0x000000011a137836 */ /* 0x040fe20000000000 */
[----:B------:R-:W-:-:S06]  /*0730*/  @P3 IADD3 R19, PT, PT, R26, RZ, RZ ;  /* 0x000000ff1a133210 */ /* 0x000fcc0007ffe0ff */
[----:B------:R-:W-:Y:S01]  /*0740*/  DSETP.GTU.AND P3, PT, R14, 1, PT ;  /* 0x3ff000000e00742a */ /* 0x000fe20003f6c000 */
[----:B------:R-:W-:Y:S01]  /*0750*/  IMAD.WIDE R14, R28, 0x8, R10 ;  /* 0x000000081c0e7825 */ /* 0x000fe200078e020a */
[----:B----4-:R-:W-:-:S04]  /*0760*/  DFMA R16, R22, R22, R16 ;  /* 0x000000161610722b */ /* 0x010fc80000000010 */
[----:B------:R-:W2:Y:S04]  /*0770*/  LDG.E.64 R30, desc[UR4][R14.64] ;  /* 0x000000040e1e7981 */ /* 0x000ea8000c1e1b00 */
[----:B------:R3:W4:Y:S01]  /*0780*/  LDG.E.64 R22, desc[UR4][R20.64] ;  /* 0x0000000414167981 */ /* 0x000722000c1e1b00 */
[C---:B------:R-:W-:Y:S01]  /*0790*/  VIADD R18, R19.reuse, 0x1 ;  /* 0x0000000113127836 */ /* 0x040fe20000000000 */
[----:B------:R-:W-:Y:S01]  /*07a0*/  @P4 IADD3 R18, PT, PT, R19, RZ, RZ ;  /* 0x000000ff13124210 */ /* 0x000fe20007ffe0ff */
[----:B------:R-:W-:-:S04]  /*07b0*/  DSETP.GTU.AND P4, PT, R16, 1, PT ;  /* 0x3ff000001000742a */ /* 0x000fc80003f8c000 */
[C---:B------:R-:W-:Y:S02]  /*07c0*/  VIADD R16, R18.reuse, 0x1 ;  /* 0x0000000112107836 */ /* 0x040fe40000000000 */
[----:B---3--:R-:W-:Y:S01]  /*07d0*/  IMAD.WIDE R20, R5, 0x8, R20 ;  /* 0x0000000805147825 */ /* 0x008fe200078e0214 */
[----:B------:R-:W-:-:S04]  /*07e0*/  @P5 IADD3 R16, PT, PT, R18, RZ, RZ ;  /* 0x000000ff12105210 */ /* 0x000fc80007ffe0ff */
[----:B------:R-:W3:Y:S01]  /*07f0*/  LDG.E.64 R18, desc[UR4][R20.64] ;  /* 0x0000000414127981 */ /* 0x000ee2000c1e1b00 */
[----:B------:R-:W-:-:S05]  /*0800*/  IMAD.WIDE R14, R5, 0x8, R14 ;  /* 0x00000008050e7825 */ /* 0x000fca00078e020e */
[----:B------:R5:W3:Y:S02]  /*0810*/  LDG.E.64 R24, desc[UR4][R14.64] ;  /* 0x000000040e187981 */ /* 0x000ae4000c1e1b00 */
[----:B-----5:R-:W-:Y:S01]  /*0820*/  IMAD.WIDE R14, R5, 0x8, R14 ;  /* 0x00000008050e7825 */ /* 0x020fe200078e020e */
[----:B----4-:R-:W-:-:S08]  /*0830*/  DMUL R22, R22, R22 ;  /* 0x0000001616167228 */ /* 0x010fd00000000000 */
[----:B--2---:R-:W-:-:S08]  /*0840*/  DFMA R22, R30, R30, R22 ;  /* 0x0000001e1e16722b */ /* 0x004fd00000000016 */
[----:B------:R-:W-:Y:S02]  /*0850*/  DSETP.GTU.AND P5, PT, R22, 1, PT ;  /* 0x3ff000001600742a */ /* 0x000fe40003fac000 */
[----:B---3--:R-:W-:Y:S01]  /*0860*/  DMUL R22, R18, R18 ;  /* 0x0000001212167228 */ /* 0x008fe20000000000 */
[----:B------:R-:W-:-:S07]  /*0870*/  IMAD.WIDE R18, R5, 0x8, R20 ;  /* 0x0000000805127825 */ /* 0x000fce00078e0214 */
[----:B------:R-:W-:Y:S02]  /*0880*/  DFMA R24, R24, R24, R22 ;  /* 0x000000181818722b */ /* 0x000fe40000000016 */
[----:B------:R2:W3:Y:S01]  /*0890*/  LDG.E.64 R22, desc[UR4][R18.64] ;  /* 0x0000000412167981 */ /* 0x0004e2000c1e1b00 */
[C---:B------:R-:W-:Y:S01]  /*08a0*/  VIADD R20, R16.reuse, 0x1 ;  /* 0x0000000110147836 */ /* 0x040fe20000000000 */
[----:B------:R-:W-:Y:S02]  /*08b0*/  @P6 IADD3 R20, PT, PT, R16, RZ, RZ ;  /* 0x000000ff10146210 */ /* 0x000fe40007ffe0ff */
[----:B------:R4:W5:Y:S01]  /*08c0*/  LDG.E.64 R16, desc[UR4][R14.64] ;  /* 0x000000040e107981 */ /* 0x000962000c1e1b00 */
[----:B--2---:R-:W-:-:S04]  /*08d0*/  IMAD.WIDE R18, R5, 0x8, R18 ;  /* 0x0000000805127825 */ /* 0x004fc800078e0212 */
[C---:B----4-:R-:W-:Y:S02]  /*08e0*/  IMAD.WIDE R14, R5.reuse, 0x8, R14 ;  /* 0x00000008050e7825 */ /* 0x050fe400078e020e */
[----:B------:R-:W2:Y:S04]  /*08f0*/  LDG.E.64 R18, desc[UR4][R18.64] ;  /* 0x0000000412127981 */ /* 0x000ea8000c1e1b00 */
[----:B------:R-:W4:Y:S01]  /*0900*/  LDG.E.64 R14, desc[UR4][R14.64] ;  /* 0x000000040e0e7981 */ /* 0x000f22000c1e1b00 */
[----:B------:R-:W-:Y:S01]  /*0910*/  IMAD R28, R5, 0x4, R28 ;  /* 0x00000004051c7824 */ /* 0x000fe200078e021c */
[----:B------:R-:W-:Y:S01]  /*0920*/  IADD3 R21, PT, PT, R20, 0x1, RZ ;  /* 0x0000000114157810 */ /* 0x000fe20007ffe0ff */
[----:B------:R-:W-:-:S05]  /*0930*/  @P1 IMAD.MOV R21, RZ, RZ, R20 ;  /* 0x000000ffff151224 */ /* 0x000fca00078e0214 */
[----:B------:R-:W-:Y:S01]  /*0940*/  IADD3 R20, PT, PT, R21, 0x1, RZ ;  /* 0x0000000115147810 */ /* 0x000fe20007ffe0ff */
[----:B------:R-:W-:Y:S01]  /*0950*/  @P2 IMAD.MOV R20, RZ, RZ, R21 ;  /* 0x000000ffff142224 */ /* 0x000fe200078e0215 */
[----:B------:R-:W-:-:S04]  /*0960*/  DSETP.GTU.AND P6, PT, R24, 1, PT ;  /* 0x3ff000001800742a */ /* 0x000fc80003fcc000 */
[----:B------:R-:W-:Y:S01]  /*0970*/  IADD3 R26, PT, PT, R20, 0x1, RZ ;  /* 0x00000001141a7810 */ /* 0x000fe20007ffe0ff */
[----:B------:R-:W-:Y:S01]  /*0980*/  @P3 IMAD.MOV R26, RZ, RZ, R20 ;  /* 0x000000ffff1a3224 */ /* 0x000fe200078e0214 */
[----:B---3--:R-:W-:-:S08]  /*0990*/  DMUL R22, R22, R22 ;  /* 0x0000001616167228 */ /* 0x008fd00000000000 */
[----:B-----5:R-:W-:Y:S01]  /*09a0*/  DFMA R22, R16, R16, R22 ;  /* 0x000000101016722b */ /* 0x020fe20000000016 */
[----:B------:R-:W-:Y:S01]  /*09b0*/  IMAD.WIDE R16, R28, 0x8, R12 ;  /* 0x000000081c107825 */ /* 0x000fe200078e020c */
[----:B--2---:R-:W-:-:S06]  /*09c0*/  DMUL R18, R18, R18 ;  /* 0x0000001212127228 */ /* 0x004fcc0000000000 */
[----:B------:R-:W-:Y:S02]  /*09d0*/  DSETP.GTU.AND P1, PT, R22, 1, PT ;  /* 0x3ff000001600742a */ /* 0x000fe40003f2c000 */
[----:B------:R2:W3:Y:S01]  /*09e0*/  LDG.E.64 R22, desc[UR4][R16.64] ;  /* 0x0000000410167981 */ /* 0x0004e2000c1e1b00 */
[----:B----4-:R-:W-:Y:S01]  /*09f0*/  DFMA R18, R14, R14, R18 ;  /* 0x0000000e0e12722b */ /* 0x010fe20000000012 */
[----:B------:R-:W-:-:S04]  /*0a00*/  IMAD.WIDE R14, R28, 0x8, R10 ;  /* 0x000000081c0e7825 */ /* 0x000fc800078e020a */
[C---:B--2---:R-:W-:Y:S01]  /*0a10*/  IMAD.WIDE R16, R5.reuse, 0x8, R16 ;  /* 0x0000000805107825 */ /* 0x044fe200078e0210 */
[----:B------:R2:W4:Y:S04]  /*0a20*/  LDG.E.64 R24, desc[UR4][R14.64] ;  /* 0x000000040e187981 */ /* 0x000528000c1e1b00 */
[----:B------:R5:W4:Y:S01]  /*0a30*/  LDG.E.64 R20, desc[UR4][R16.64] ;  /* 0x0000000410147981 */ /* 0x000b22000c1e1b00 */
[----:B------:R-:W-:Y:S01]  /*0a40*/  DSETP.GTU.AND P2, PT, R18, 1, PT ;  /* 0x3ff000001200742a */ /* 0x000fe20003f4c000 */
[----:B--2---:R-:W-:-:S05]  /*0a50*/  IMAD.WIDE R14, R5, 0x8, R14 ;  /* 0x00000008050e7825 */ /* 0x004fca00078e020e */
[----:B------:R2:W4:Y:S01]  /*0a60*/  LDG.E.64 R18, desc[UR4][R14.64] ;  /* 0x000000040e127981 */ /* 0x000522000c1e1b00 */
[----:B-----5:R-:W-:-:S04]  /*0a70*/  IMAD.WIDE R16, R5, 0x8, R16 ;  /* 0x0000000805107825 */ /* 0x020fc800078e0210 */
[----:B--2---:R-:W-:Y:S01]  /*0a80*/  IMAD.WIDE R14, R5, 0x8, R14 ;  /* 0x00000008050e7825 */ /* 0x004fe200078e020e */
[----:B---3--:R-:W-:Y:S02]  /*0a90*/  DMUL R22, R22, R22 ;  /* 0x0000001616167228 */ /* 0x008fe40000000000 */
[----:B----4-:R-:W-:-:S06]  /*0aa0*/  DMUL R20, R20, R20 ;  /* 0x0000001414147228 */ /* 0x010fcc0000000000 */
[----:B------:R-:W-:Y:S01]  /*0ab0*/  DFMA R22, R24, R24, R22 ;  /* 0x000000181816722b */ /* 0x000fe20000000016 */
[----:B------:R2:W3:Y:S01]  /*0ac0*/  LDG.E.64 R24, desc[UR4][R14.64] ;  /* 0x000000040e187981 */ /* 0x0004e2000c1e1b00 */
[----:B------:R-:W-:-:S03]  /*0ad0*/  DFMA R20, R18, R18, R20 ;  /* 0x000000121214722b */ /* 0x000fc60000000014 */
[----:B------:R4:W5:Y:S01]  /*0ae0*/  LDG.E.64 R18, desc[UR4][R16.64] ;  /* 0x0000000410127981 */ /* 0x000962000c1e1b00 */
[----:B--2---:R-:W-:-:S06]  /*0af0*/  IMAD.WIDE R14, R5, 0x8, R14 ;  /* 0x00000008050e7825 */ /* 0x004fcc00078e020e */
[----:B------:R-:W2:Y:S01]  /*0b00*/  LDG.E.64 R14, desc[UR4][R14.64] ;  /* 0x000000040e0e7981 */ /* 0x000ea2000c1e1b00 */
[----:B----4-:R-:W-:-:S06]  /*0b10*/  IMAD.WIDE R16, R5, 0x8, R16 ;  /* 0x0000000805107825 */ /* 0x010fcc00078e0210 */
[----:B------:R-:W4:Y:S01]  /*0b20*/  LDG.E.64 R16, desc[UR4][R16.64] ;  /* 0x0000000410107981 */ /* 0x000f22000c1e1b00 */
[----:B------:R-:W-:Y:S01]  /*0b30*/  DSETP.GTU.AND P3, PT, R22, 1, PT ;  /* 0x3ff000001600742a */ /* 0x000fe20003f6c000 */
[----:B------:R-:W-:Y:S01]  /*0b40*/  IADD3 R22, PT, PT, R26, 0x1, RZ ;  /* 0x000000011a167810 */ /* 0x000fe20007ffe0ff */
[----:B------:R-:W-:-:S05]  /*0b50*/  @P4 IMAD.MOV R22, RZ, RZ, R26 ;  /* 0x000000ffff164224 */ /* 0x000fca00078e021a */
[----:B------:R-:W-:Y:S01]  /*0b60*/  IADD3 R23, PT, PT, R22, 0x1, RZ ;  /* 0x0000000116177810 */ /* 0x000fe20007ffe0ff */
[----:B------:R-:W-:-:S05]  /*0b70*/  @P5 IMAD.MOV R23, RZ, RZ, R22 ;  /* 0x000000ffff175224 */ /* 0x000fca00078e0216 */
[----:B------:R-:W-:Y:S01]  /*0b80*/  IADD3 R22, PT, PT, R23, 0x1, RZ ;  /* 0x0000000117167810 */ /* 0x000fe20007ffe0ff */
[----:B------:R-:W-:Y:S01]  /*0b90*/  @P6 IMAD.MOV R22, RZ, RZ, R23 ;  /* 0x000000ffff166224 */ /* 0x000fe200078e0217 */
[----:B------:R-:W-:-:S04]  /*0ba0*/  DSETP.GTU.AND P4, PT, R20, 1, PT ;  /* 0x3ff000001400742a */ /* 0x000fc80003f8c000 */
[----:B------:R-:W-:Y:S01]  /*0bb0*/  IADD3 R21, PT, PT, R22, 0x1, RZ ;  /* 0x0000000116157810 */ /* 0x000fe20007ffe0ff */
[----:B------:R-:W-:-:S05]  /*0bc0*/  @P1 IMAD.MOV R21, RZ, RZ, R22 ;  /* 0x000000ffff151224 */ /* 0x000fca00078e0216 */
[----:B------:R-:W-:Y:S01]  /*0bd0*/  IADD3 R20, PT, PT, R21, 0x1, RZ ;  /* 0x0000000115147810 */ /* 0x000fe20007ffe0ff */
[----:B------:R-:W-:-:S05]  /*0be0*/  @P2 IMAD.MOV R20, RZ, RZ, R21 ;  /* 0x000000ffff142224 */ /* 0x000fca00078e0215 */
[----:B------:R-:W-:Y:S01]  /*0bf0*/  IADD3 R21, PT, PT, R20, 0x1, RZ ;  /* 0x0000000114157810 */ /* 0x000fe20007ffe0ff */
[----:B------:R-:W-:Y:S02]  /*0c00*/  @P3 IMAD.MOV R21, RZ, RZ, R20 ;  /* 0x000000ffff153224 */ /* 0x000fe400078e0214 */
[----:B------:R-:W-:Y:S01]  /*0c10*/  VIADD R4, R4, 0x10 ;  /* 0x0000001004047836 */ /* 0x000fe20000000000 */
[----:B------:R-:W-:Y:S01]  /*0c20*/  LEA R28, R5, R28, 0x2 ;  /* 0x0000001c051c7211 */ /* 0x000fe200078e10ff */
[----:B-----5:R-:W-:-:S08]  /*0c30*/  DMUL R18, R18, R18 ;  /* 0x0000001212127228 */ /* 0x020fd00000000000 */
[----:B---3--:R-:W-:Y:S02]  /*0c40*/  DFMA R18, R24, R24, R18 ;  /* 0x000000181812722b */ /* 0x008fe40000000012 */
[----:B----4-:R-:W-:-:S06]  /*0c50*/  DMUL R16, R16, R16 ;  /* 0x0000001010107228 */ /* 0x010fcc0000000000 */
[----:B------:R-:W-:Y:S02]  /*0c60*/  DSETP.GTU.AND P1, PT, R18, 1, PT ;  /* 0x3ff000001200742a */ /* 0x000fe40003f2c000 */
[----:B--2---:R-:W-:Y:S01]  /*0c70*/  DFMA R16, R14, R14, R16 ;  /* 0x0000000e0e10722b */ /* 0x004fe20000000010 */
[----:B------:R-:W-:Y:S01]  /*0c80*/  IADD3 R14, PT, PT, R21, 0x1, RZ ;  /* 0x00000001150e7810 */ /* 0x000fe20007ffe0ff */
[----:B------:R-:W-:-:S05]  /*0c90*/  @P4 IMAD.MOV R14, RZ, RZ, R21 ;  /* 0x000000ffff0e4224 */ /* 0x000fca00078e0215 */
[----:B------:R-:W-:-:S05]  /*0ca0*/  IADD3 R15, PT, PT, R14, 0x1, RZ ;  /* 0x000000010e0f7810 */ /* 0x000fca0007ffe0ff */
[----:B------:R-:W-:Y:S01]  /*0cb0*/  @P1 IADD3 R15, PT, PT, R14, RZ, RZ ;  /* 0x000000ff0e0f1210 */ /* 0x000fe20007ffe0ff */
[----:B------:R-:W-:Y:S01]  /*0cc0*/  DSETP.GTU.AND P2, PT, R16, 1, PT ;  /* 0x3ff000001000742a */ /* 0x000fe20003f4c000 */
[----:B------:R-:W-:-:S03]  /*0cd0*/  ISETP.GE.AND P1, PT, R4, -0xc, PT ;  /* 0xfffffff40400780c */ /* 0x000fc60003f26270 */
[----:B------:R-:W-:-:S10]  /*0ce0*/  VIADD R26, R15, 0x1 ;  /* 0x000000010f1a7836 */ /* 0x000fd40000000000 */
[----:B------:R-:W-:Y:S01]  /*0cf0*/  @P2 IMAD.MOV R26, RZ, RZ, R15 ;  /* 0x000000ffff1a2224 */ /* 0x000fe200078e020f */
[----:B------:R-:W-:Y:S06]  /*0d00*/  @!P1 BRA `(.L_x_8) ;  /* 0xfffffff400a49947 */ /* 0x000fec000383ffff */
.L_x_7:
[----:B------:R-:W-:Y:S05]  /*0d10*/  BSYNC.RECONVERGENT B3 ;  /* 0x0000000000037941 */ /* 0x000fea0003800200 */
.L_x_6:
[----:B------:R-:W-:Y:S01]  /*0d20*/  IADD3 R10, PT, PT, -R4, RZ, RZ ;  /* 0x000000ff040a7210 */ /* 0x000fe20007ffe1ff */
[----:B------:R-:W-:Y:S03]  /*0d30*/  BSSY.RECONVERGENT B3, `(.L_x_9) ;  /* 0x0000051000037945 */ /* 0x000fe60003800200 */
[----:B------:R-:W-:-:S13]  /*0d40*/  ISETP.GT.AND P1, PT, R10, 0x4, PT ;  /* 0x000000040a00780c */ /* 0x000fda0003f24270 */
[----:B------:R-:W-:Y:S05]  /*0d50*/  @!P1 BRA `(.L_x_10) ;  /* 0x0000000400389947 */ /* 0x000fea0003800000 */
[----:B------:R-:W2:Y:S08]  /*0d60*/  LDC.64 R10, c[0x0][0x388] ;  /* 0x0000e200ff0a7b82 */ /* 0x000eb00000000a00 */
[----:B------:R-:W3:Y:S01]  /*0d70*/  LDC.64 R12, c[0x0][0x380] ;  /* 0x0000e000ff0c7b82 */ /* 0x000ee20000000a00 */
[----:B--2---:R-:W-:-:S05]  /*0d80*/  IMAD.WIDE R16, R28, 0x8, R10 ;  /* 0x000000081c107825 */ /* 0x004fca00078e020a */
[----:B------:R2:W4:Y:S01]  /*0d90*/  LDG.E.64 R18, desc[UR4][R16.64] ;  /* 0x0000000410127981 */ /* 0x000522000c1e1b00 */
[----:B---3--:R-:W-:-:S05]  /*0da0*/  IMAD.WIDE R20, R28, 0x8, R12 ;  /* 0x000000081c147825 */ /* 0x008fca00078e020c */
[----:B------:R3:W5:Y:S01]  /*0db0*/  LDG.E.64 R14, desc[UR4][R20.64] ;  /* 0x00000004140e7981 */ /* 0x000762000c1e1b00 */
[----:B--2---:R-:W-:-:S05]  /*0dc0*/  IMAD.WIDE R16, R5, 0x8, R16 ;  /* 0x0000000805107825 */ /* 0x004fca00078e0210 */
[----:B------:R2:W5:Y:S01]  /*0dd0*/  LDG.E.64 R24, desc[UR4][R16.64] ;  /* 0x0000000410187981 */ /* 0x000562000c1e1b00 */
[----:B---3--:R-:W-:-:S04]  /*0de0*/  IMAD.WIDE R20, R5, 0x8, R20 ;  /* 0x0000000805147825 */ /* 0x008fc800078e0214 */
[----:B--2---:R-:W-:Y:S01]  /*0df0*/  IMAD.WIDE R16, R5, 0x8, R16 ;  /* 0x0000000805107825 */ /* 0x004fe200078e0210 */
[----:B----4-:R-:W-:-:S08]  /*0e00*/  DMUL R18, R18, R18 ;  /* 0x0000001212127228 */ /* 0x010fd00000000000 */
[----:B-----5:R-:W-:Y:S01]  /*0e10*/  DFMA R18, R14, R14, R18 ;  /* 0x0000000e0e12722b */ /* 0x020fe20000000012 */
[----:B------:R2:W3:Y:S07]  /*0e20*/  LDG.E.64 R14, desc[UR4][R20.64] ;  /* 0x00000004140e7981 */ /* 0x0004ee000c1e1b00 */
[----:B------:R-:W-:Y:S02]  /*0e30*/  DSETP.GTU.AND P0, PT, R18, 1, PT ;  /* 0x3ff000001200742a */ /* 0x000fe40003f0c000 */
[----:B------:R4:W5:Y:S01]  /*0e40*/  LDG.E.64 R18, desc[UR4][R16.64] ;  /* 0x0000000410127981 */ /* 0x000962000c1e1b00 */
[----:B--2---:R-:W-:-:S05]  /*0e50*/  IMAD.WIDE R20, R5, 0x8, R20 ;  /* 0x0000000805147825 */ /* 0x004fca00078e0214 */
[----:B------:R5:W2:Y:S01]  /*0e60*/  LDG.E.64 R22, desc[UR4][R20.64] ;  /* 0x0000000414167981 */ /* 0x000aa2000c1e1b00 */
[----:B------:R-:W-:Y:S01]  /*0e70*/  DMUL R24, R24, R24 ;  /* 0x0000001818187228 */ /* 0x000fe20000000000 */
[----:B------:R-:W-:-:S04]  /*0e80*/  IMAD R28, R5, 0x4, R28 ;  /* 0x00000004051c7824 */ /* 0x000fc800078e021c */
[----:B------:R-:W-:-:S04]  /*0e90*/  IMAD.WIDE R10, R28, 0x8, R10 ;  /* 0x000000081c0a7825 */ /* 0x000fc800078e020a */
[----:B------:R-:W-:Y:S01]  /*0ea0*/  IMAD.WIDE R12, R28, 0x8, R12 ;  /* 0x000000081c0c7825 */ /* 0x000fe200078e020c */
[----:B---3--:R-:W-:-:S03]  /*0eb0*/  DFMA R24, R14, R14, R24 ;  /* 0x0000000e0e18722b */ /* 0x008fc60000000018 */
[----:B------:R-:W-:-:S04]  /*0ec0*/  IMAD.WIDE R14, R5, 0x8, R16 ;  /* 0x00000008050e7825 */ /* 0x000fc800078e0210 */
[----:B----4-:R-:W-:Y:S02]  /*0ed0*/  IMAD.WIDE R16, R5, 0x8, R20 ;  /* 0x0000000805107825 */ /* 0x010fe400078e0214 */
[----:B------:R-:W3:Y:S01]  /*0ee0*/  LDG.E.64 R14, desc[UR4][R14.64] ;  /* 0x000000040e0e7981 */ /* 0x000ee2000c1e1b00 */
[----:B-----5:R-:W-:-:S03]  /*0ef0*/  DMUL R20, R18, R18 ;  /* 0x0000001212147228 */ /* 0x020fc60000000000 */
[----:B------:R-:W4:Y:S04]  /*0f00*/  LDG.E.64 R16, desc[UR4][R16.64] ;  /* 0x0000000410107981 */ /* 0x000f28000c1e1b00 */
[----:B------:R5:W4:Y:S01]  /*0f10*/  LDG.E.64 R18, desc[UR4][R10.64] ;  /* 0x000000040a127981 */ /* 0x000b22000c1e1b00 */
[----:B--2---:R-:W-:-:S03]  /*0f20*/  DFMA R22, R22, R22, R20 ;  /* 0x000000161616722b */ /* 0x004fc60000000014 */
[----:B------:R2:W4:Y:S01]  /*0f30*/  LDG.E.64 R20, desc[UR4][R12.64] ;  /* 0x000000040c147981 */ /* 0x000522000c1e1b00 */
[----:B-----5:R-:W-:-:S04]  /*0f40*/  IMAD.WIDE R10, R5, 0x8, R10 ;  /* 0x00000008050a7825 */ /* 0x020fc800078e020a */
[----:B--2---:R-:W-:Y:S01]  /*0f50*/  IMAD.WIDE R12, R5, 0x8, R12 ;  /* 0x00000008050c7825 */ /* 0x004fe200078e020c */
[----:B------:R-:W-:Y:S02]  /*0f60*/  DSETP.GTU.AND P1, PT, R24, 1, PT ;  /* 0x3ff000001800742a */ /* 0x000fe40003f2c000 */
[----:B---3--:R-:W-:-:S08]  /*0f70*/  DMUL R14, R14, R14 ;  /* 0x0000000e0e0e7228 */ /* 0x008fd00000000000 */
[----:B----4-:R-:W-:Y:S02]  /*0f80*/  DFMA R16, R16, R16, R14 ;  /* 0x000000101010722b */ /* 0x010fe4000000000e */
[----:B------:R-:W-:Y:S01]  /*0f90*/  DMUL R18, R18, R18 ;  /* 0x0000001212127228 */ /* 0x000fe20000000000 */
[----:B------:R2:W3:Y:S05]  /*0fa0*/  LDG.E.64 R14, desc[UR4][R10.64] ;  /* 0x000000040a0e7981 */ /* 0x0004ea000c1e1b00 */
[----:B------:R-:W-:Y:S02]  /*0fb0*/  DSETP.GTU.AND P3, PT, R16, 1, PT ;  /* 0x3ff000001000742a */ /* 0x000fe40003f6c000 */
[----:B------:R-:W-:Y:S01]  /*0fc0*/  DFMA R20, R20, R20, R18 ;  /* 0x000000141414722b */ /* 0x000fe20000000012 */
[----:B------:R4:W5:Y:S01]  /*0fd0*/  LDG.E.64 R16, desc[UR4][R12.64] ;  /* 0x000000040c107981 */ /* 0x000962000c1e1b00 */
[----:B--2---:R-:W-:-:S05]  /*0fe0*/  IMAD.WIDE R10, R5, 0x8, R10 ;  /* 0x00000008050a7825 */ /* 0x004fca00078e020a */
[----:B------:R2:W5:Y:S01]  /*0ff0*/  LDG.E.64 R18, desc[UR4][R10.64] ;  /* 0x000000040a127981 */ /* 0x000562000c1e1b00 */
[----:B----4-:R-:W-:-:S05]  /*1000*/  IMAD.WIDE R12, R5, 0x8, R12 ;  /* 0x00000008050c7825 */ /* 0x010fca00078e020c */
        /* <DEDUP_REMOVED lines=9> */
[----:B------:R-:W-:Y:S01]  /*10a0*/  @P1 IMAD.MOV R23, RZ, RZ, R22 ;  /* 0x000000ffff171224 */ /* 0x000fe200078e0216 */
[----:B------:R-:W-:Y:S01]  /*10b0*/  DSETP.GTU.AND P0, PT, R20, 1, PT ;  /* 0x3ff000001400742a */ /* 0x000fe20003f0c000 */
[----:B------:R-:W-:Y:S01]  /*10c0*/  VIADD R4, R4, 0x8 ;  /* 0x0000000804047836 */ /* 0x000fe20000000000 */
[----:B------:R-:W-:Y:S01]  /*10d0*/  LEA R28, R5, R28, 0x2 ;  /* 0x0000001c051c7211 */ /* 0x000fe200078e10ff */
[----:B---3--:R-:W-:-:S08]  /*10e0*/  DMUL R14, R14, R14 ;  /* 0x0000000e0e0e7228 */ /* 0x008fd00000000000 */
[----:B-----5:R-:W-:Y:S01]  /*10f0*/  DFMA R14, R16, R16, R14 ;  /* 0x00000010100e722b */ /* 0x020fe2000000000e */
[----:B------:R-:W-:Y:S01]  /*1100*/  IADD3 R16, PT, PT, R23, 0x1, RZ ;  /* 0x0000000117107810 */ /* 0x000fe20007ffe0ff */
[----:B------:R-:W-:Y:S01]  /*1110*/  @P2 IMAD.MOV R16, RZ, RZ, R23 ;  /* 0x000000ffff102224 */ /* 0x000fe200078e0217 */
[----:B------:R-:W-:-:S04]  /*1120*/  DMUL R18, R18, R18 ;  /* 0x0000001212127228 */ /* 0x000fc80000000000 */
[----:B------:R-:W-:Y:S01]  /*1130*/  IADD3 R17, PT, PT, R16, 0x1, RZ ;  /* 0x0000000110117810 */ /* 0x000fe20007ffe0ff */
[----:B------:R-:W-:Y:S01]  /*1140*/  DSETP.GTU.AND P1, PT, R14, 1, PT ;  /* 0x3ff000000e00742a */ /* 0x000fe20003f2c000 */
[----:B------:R-:W-:Y:S02]  /*1150*/  @P3 IMAD.MOV R17, RZ, RZ, R16 ;  /* 0x000000ffff113224 */ /* 0x000fe400078e0210 */
[----:B------:R-:W-:Y:S02]  /*1160*/  DFMA R18, R24, R24, R18 ;  /* 0x000000181812722b */ /* 0x000fe40000000012 */
[----:B--2---:R-:W-:Y:S01]  /*1170*/  DMUL R10, R10, R10 ;  /* 0x0000000a0a0a7228 */ /* 0x004fe20000000000 */
[----:B------:R-:W-:Y:S01]  /*1180*/  IADD3 R14, PT, PT, R17, 0x1, RZ ;  /* 0x00000001110e7810 */ /* 0x000fe20007ffe0ff */
[----:B------:R-:W-:-:S04]  /*1190*/  @P0 IMAD.MOV R14, RZ, RZ, R17 ;  /* 0x000000ffff0e0224 */ /* 0x000fc800078e0211 */
[----:B------:R-:W-:Y:S02]  /*11a0*/  DSETP.GTU.AND P0, PT, R18, 1, PT ;  /* 0x3ff000001200742a */ /* 0x000fe40003f0c000 */
[----:B----4-:R-:W-:Y:S01]  /*11b0*/  DFMA R10, R12, R12, R10 ;  /* 0x0000000c0c0a722b */ /* 0x010fe2000000000a */
[----:B------:R-:W-:Y:S01]  /*11c0*/  IADD3 R12, PT, PT, R14, 0x1, RZ ;  /* 0x000000010e0c7810 */ /* 0x000fe20007ffe0ff */
[----:B------:R-:W-:-:S06]  /*11d0*/  @P1 IMAD.MOV R12, RZ, RZ, R14 ;  /* 0x000000ffff0c1224 */ /* 0x000fcc00078e020e */
[----:B------:R-:W-:Y:S01]  /*11e0*/  DSETP.GTU.AND P1, PT, R10, 1, PT ;  /* 0x3ff000000a00742a */ /* 0x000fe20003f2c000 */
[----:B------:R-:W-:-:S03]  /*11f0*/  IADD3 R10, PT, PT, R12, 0x1, RZ ;  /* 0x000000010c0a7810 */ /* 0x000fc60007ffe0ff */
[----:B------:R-:W-:Y:S01]  /*1200*/  @P0 IMAD.MOV R10, RZ, RZ, R12 ;  /* 0x000000ffff0a0224 */ /* 0x000fe200078e020c */
[----:B------:R-:W-:-:S04]  /*1210*/  PLOP3.LUT P0, PT, PT, PT, PT, 0x8, 0x80 ;  /* 0x000000000080781c */ /* 0x000fc80003f0e170 */
[----:B------:R-:W-:-:S05]  /*1220*/  IADD3 R26, PT, PT, R10, 0x1, RZ ;  /* 0x000000010a1a7810 */ /* 0x000fca0007ffe0ff */
[----:B------:R-:W-:-:S07]  /*1230*/  @P1 IADD3 R26, PT, PT, R10, RZ, RZ ;  /* 0x000000ff0a1a1210 */ /* 0x000fce0007ffe0ff */
.L_x_10:
[----:B------:R-:W-:Y:S05]  /*1240*/  BSYNC.RECONVERGENT B3 ;  /* 0x0000000000037941 */ /* 0x000fea0003800200 */
.L_x_9:
[----:B------:R-:W-:-:S13]  /*1250*/  ISETP.NE.OR P0, PT, R4, RZ, P0 ;  /* 0x000000ff0400720c */ /* 0x000fda0000705670 */
[----:B------:R-:W-:Y:S05]  /*1260*/  @!P0 BREAK.RELIABLE B0 ;  /* 0x0000000000008942 */ /* 0x000fea0003800100 */
[----:B------:R-:W-:Y:S05]  /*1270*/  @!P0 BRA `(.L_x_3) ;  /* 0x0000000000a48947 */ /* 0x000fea0003800000 */
.L_x_5:
[----:B------:R-:W-:Y:S05]  /*1280*/  BSYNC.RELIABLE B0 ;  /* 0x0000000000007941 */ /* 0x000fea0003800100 */
.L_x_4:
[----:B-1----:R-:W-:-:S05]  /*1290*/  IMAD.WIDE R14, R28, 0x8, R8 ;  /* 0x000000081c0e7825 */ /* 0x002fca00078e0208 */
[----:B------:R-:W2:Y:S01]  /*12a0*/  LDG.E.64 R22, desc[UR4][R14.64] ;  /* 0x000000040e167981 */ /* 0x000ea2000c1e1b00 */
[----:B0-----:R-:W-:-:S05]  /*12b0*/  IMAD.WIDE R16, R28, 0x8, R6 ;  /* 0x000000081c107825 */ /* 0x001fca00078e0206 */
[----:B------:R0:W3:Y:S01]  /*12c0*/  LDG.E.64 R10, desc[UR4][R16.64] ;  /* 0x00000004100a7981 */ /* 0x0000e2000c1e1b00 */
[----:B------:R-:W-:-:S05]  /*12d0*/  IMAD.WIDE R12, R5, 0x8, R14 ;  /* 0x00000008050c7825 */ /* 0x000fca00078e020e */
[----:B------:R1:W4:Y:S01]  /*12e0*/  LDG.E.64 R18, desc[UR4][R12.64] ;  /* 0x000000040c127981 */ /* 0x000322000c1e1b00 */
[----:B0-----:R-:W-:-:S05]  /*12f0*/  IMAD.WIDE R16, R5, 0x8, R16 ;  /* 0x0000000805107825 */ /* 0x001fca00078e0210 */
[----:B------:R0:W5:Y:S01]  /*1300*/  LDG.E.64 R20, desc[UR4][R16.64] ;  /* 0x0000000410147981 */ /* 0x000162000c1e1b00 */
[----:B-1----:R-:W-:-:S04]  /*1310*/  IMAD.WIDE R12, R5, 0x8, R12 ;  /* 0x00000008050c7825 */ /* 0x002fc800078e020c */
[----:B0-----:R-:W-:-:S05]  /*1320*/  IMAD.WIDE R16, R5, 0x8, R16 ;  /* 0x0000000805107825 */ /* 0x001fca00078e0210 */
[----:B------:R0:W5:Y:S02]  /*1330*/  LDG.E.64 R14, desc[UR4][R16.64] ;  /* 0x00000004100e7981 */ /* 0x000164000c1e1b00 */
[----:B0-----:R-:W-:-:S06]  /*1340*/  IMAD.WIDE R16, R5, 0x8, R16 ;  /* 0x0000000805107825 */ /* 0x001fcc00078e0210 */
[----:B------:R-:W5:Y:S01]  /*1350*/  LDG.E.64 R16, desc[UR4][R16.64] ;  /* 0x0000000410107981 */ /* 0x000f62000c1e1b00 */
[----:B--2---:R-:W-:-:S08]  /*1360*/  DMUL R22, R22, R22 ;  /* 0x0000001616167228 */ /* 0x004fd00000000000 */
[----:B---3--:R-:W-:Y:S01]  /*1370*/  DFMA R22, R10, R10, R22 ;  /* 0x0000000a0a16722b */ /* 0x008fe20000000016 */
[----:B------:R0:W2:Y:S02]  /*1380*/  LDG.E.64 R10, desc[UR4][R12.64] ;  /* 0x000000040c0a7981 */ /* 0x0000a4000c1e1b00 */
[----:B0-----:R-:W-:-:S06]  /*1390*/  IMAD.WIDE R12, R5, 0x8, R12 ;  /* 0x00000008050c7825 */ /* 0x001fcc00078e020c */
[----:B------:R-:W3:Y:S01]  /*13a0*/  LDG.E.64 R12, desc[UR4][R12.64] ;  /* 0x000000040c0c7981 */ /* 0x000ee2000c1e1b00 */
[----:B----4-:R-:W-:Y:S02]  /*13b0*/  DMUL R18, R18, R18 ;  /* 0x0000001212127228 */ /* 0x010fe40000000000 */
[----:B------:R-:W-:-:S06]  /*13c0*/  DSETP.GTU.AND P0, PT, R22, 1, PT ;  /* 0x3ff000001600742a */ /* 0x000fcc0003f0c000 */
[----:B-----5:R-:W-:-:S08]  /*13d0*/  DFMA R18, R20, R20, R18 ;  /* 0x000000141412722b */ /* 0x020fd00000000012 */
[----:B------:R-:W-:Y:S01]  /*13e0*/  DSETP.GTU.AND P1, PT, R18, 1, PT ;  /* 0x3ff000001200742a */ /* 0x000fe20003f2c000 */
[----:B------:R-:W-:Y:S02]  /*13f0*/  IADD3 R4, PT, PT, R4, 0x4, RZ ;  /* 0x0000000404047810 */ /* 0x000fe40007ffe0ff */
[----:B------:R-:W-:Y:S01]  /*1400*/  LEA R28, R5, R28, 0x2 ;  /* 0x0000001c051c7211 */ /* 0x000fe200078e10ff */
[----:B--2---:R-:W-:-:S08]  /*1410*/  DMUL R10, R10, R10 ;  /* 0x0000000a0a0a7228 */ /* 0x004fd00000000000 */
[----:B------:R-:W-:Y:S02]  /*1420*/  DFMA R10, R14, R14, R10 ;  /* 0x0000000e0e0a722b */ /* 0x000fe4000000000a */
[----:B---3--:R-:W-:Y:S01]  /*1430*/  DMUL R14, R12, R12 ;  /* 0x0000000c0c0e7228 */ /* 0x008fe20000000000 */
[C---:B------:R-:W-:Y:S01]  /*1440*/  VIADD R12, R26.reuse, 0x1 ;  /* 0x000000011a0c7836 */ /* 0x040fe20000000000 */
[----:B------:R-:W-:-:S04]  /*1450*/  @P0 IADD3 R12, PT, PT, R26, RZ, RZ ;  /* 0x000000ff1a0c0210 */ /* 0x000fc80007ffe0ff */
[----:B------:R-:W-:Y:S01]  /*1460*/  DSETP.GTU.AND P0, PT, R10, 1, PT ;  /* 0x3ff000000a00742a */ /* 0x000fe20003f0c000 */
[----:B------:R-:W-:Y:S01]  /*1470*/  IADD3 R10, PT, PT, R12, 0x1, RZ ;  /* 0x000000010c0a7810 */ /* 0x000fe20007ffe0ff */
[----:B------:R-:W-:Y:S01]  /*1480*/  DFMA R14, R16, R16, R14 ;  /* 0x00000010100e722b */ /* 0x000fe2000000000e */
[----:B------:R-:W-:-:S05]  /*1490*/  @P1 IMAD.MOV R10, RZ, RZ, R12 ;  /* 0x000000ffff0a1224 */ /* 0x000fca00078e020c */
[----:B------:R-:W-:Y:S02]  /*14a0*/  IADD3 R11, PT, PT, R10, 0x1, RZ ;  /* 0x000000010a0b7810 */ /* 0x000fe40007ffe0ff */
[----:B------:R-:W-:-:S04]  /*14b0*/  DSETP.GTU.AND P1, PT, R14, 1, PT ;  /* 0x3ff000000e00742a */ /* 0x000fc80003f2c000 */
[----:B------:R-:W-:Y:S01]  /*14c0*/  @P0 IMAD.MOV R11, RZ, RZ, R10 ;  /* 0x000000ffff0b0224 */ /* 0x000fe200078e020a */
[----:B------:R-:W-:-:S04]  /*14d0*/  ISETP.NE.AND P0, PT, R4, RZ, PT ;  /* 0x000000ff0400720c */ /* 0x000fc80003f05270 */
[----:B------:R-:W-:-:S05]  /*14e0*/  IADD3 R26, PT, PT, R11, 0x1, RZ ;  /* 0x000000010b1a7810 */ /* 0x000fca0007ffe0ff */
[----:B------:R-:W-:-:S04]  /*14f0*/  @P1 IMAD.MOV R26, RZ, RZ, R11 ;  /* 0x000000ffff1a1224 */ /* 0x000fc800078e020b */
[----:B------:R-:W-:Y:S05]  /*1500*/  @P0 BRA `(.L_x_4) ;  /* 0xfffffffc00600947 */ /* 0x000fea000383ffff */
.L_x_3:
[----:B------:R-:W-:Y:S05]  /*1510*/  BSYNC.RECONVERGENT B1 ;  /* 0x0000000000017941 */ /* 0x000fea0003800200 */
.L_x_2:
[----:B------:R-:W-:-:S13]  /*1520*/  ISETP.NE.AND P0, PT, R27, RZ, PT ;  /* 0x000000ff1b00720c */ /* 0x000fda0003f05270 */
[----:B------:R-:W-:Y:S05]  /*1530*/  @!P0 BRA `(.L_x_1) ;  /* 0x0000000000448947 */ /* 0x000fea0003800000 */
[----:B0-----:R-:W0:Y:S01]  /*1540*/  LDC.64 R6, c[0x0][0x380] ;  /* 0x0000e000ff067b82 */ /* 0x001e220000000a00 */
[----:B------:R-:W-:-:S07]  /*1550*/  IADD3 R27, PT, PT, -R27, RZ, RZ ;  /* 0x000000ff1b1b7210 */ /* 0x000fce0007ffe1ff */
[----:B-1----:R-:W1:Y:S02]  /*1560*/  LDC.64 R8, c[0x0][0x388] ;  /* 0x0000e200ff087b82 */ /* 0x002e640000000a00 */
.L_x_11:
[----:B-1----:R-:W-:-:S05]  /*1570*/  IMAD.WIDE R14, R28, 0x8, R8 ;  /* 0x000000081c0e7825 */ /* 0x002fca00078e0208 */
[----:B------:R-:W2:Y:S01]  /*1580*/  LDG.E.64 R12, desc[UR4][R14.64] ;  /* 0x000000040e0c7981 */ /* 0x000ea2000c1e1b00 */
[----:B0-----:R-:W-:-:S06]  /*1590*/  IMAD.WIDE R10, R28, 0x8, R6 ;  /* 0x000000081c0a7825 */ /* 0x001fcc00078e0206 */
[----:B------:R-:W3:Y:S01]  /*15a0*/  LDG.E.64 R10, desc[UR4][R10.64] ;  /* 0x000000040a0a7981 */ /* 0x000ee2000c1e1b00 */
[----:B------:R-:W-:Y:S01]  /*15b0*/  IADD3 R27, PT, PT, R27, 0x1, RZ ;  /* 0x000000011b1b7810 */ /* 0x000fe20007ffe0ff */
[----:B------:R-:W-:Y:S01]  /*15c0*/  VIADD R4, R26, 0x1 ;  /* 0x000000011a047836 */ /* 0x000fe20000000000 */
[----:B------:R-:W-:Y:S02]  /*15d0*/  IADD3 R28, PT, PT, R5, R28, RZ ;  /* 0x0000001c051c7210 */ /* 0x000fe40007ffe0ff */
[----:B------:R-:W-:Y:S01]  /*15e0*/  ISETP.NE.AND P1, PT, R27, RZ, PT ;  /* 0x000000ff1b00720c */ /* 0x000fe20003f25270 */
[----:B--2---:R-:W-:-:S08]  /*15f0*/  DMUL R12, R12, R12 ;  /* 0x0000000c0c0c7228 */ /* 0x004fd00000000000 */
[----:B---3--:R-:W-:-:S08]  /*1600*/  DFMA R12, R10, R10, R12 ;  /* 0x0000000a0a0c722b */ /* 0x008fd0000000000c */
[----:B------:R-:W-:-:S14]  /*1610*/  DSETP.GTU.AND P0, PT, R12, 1, PT ;  /* 0x3ff000000c00742a */ /* 0x000fdc0003f0c000 */
[----:B------:R-:W-:-:S05]  /*1620*/  @P0 IADD3 R4, PT, PT, R26, RZ, RZ ;  /* 0x000000ff1a040210 */ /* 0x000fca0007ffe0ff */
[----:B------:R-:W-:Y:S01]  /*1630*/  IMAD.MOV.U32 R26, RZ, RZ, R4 ;  /* 0x000000ffff1a7224 */ /* 0x000fe200078e0004 */
[----:B------:R-:W-:Y:S06]  /*1640*/  @P1 BRA `(.L_x_11) ;  /* 0xfffffffc00c81947 */ /* 0x000fec000383ffff */
.L_x_1:
[----:B------:R-:W-:Y:S05]  /*1650*/  BSYNC.RECONVERGENT B2 ;  /* 0x0000000000027941 */ /* 0x000fea0003800200 */
.L_x_0:
[----:B------:R-:W-:Y:S05]  /*1660*/  WARPSYNC.ALL ;  /* 0x0000000000007948 */ /* 0x000fea0003800000 */
[----:B------:R-:W2:Y:S01]  /*1670*/  S2R R4, SR_CgaCtaId ;  /* 0x0000000000047919 */ /* 0x000ea20000008800 */
[----:B------:R-:W-:Y:S02]  /*1680*/  MOV R21, 0x400 ;  /* 0x0000040000157802 */ /* 0x000fe40000000f00 */
[----:B------:R-:W-:Y:S02]  /*1690*/  ISETP.NE.AND P0, PT, R0, RZ, PT ;  /* 0x000000ff0000720c */ /* 0x000fe40003f05270 */
[----:B--2---:R-:W-:-:S04]  /*16a0*/  LEA R21, R4, R21, 0x18 ;  /* 0x0000001504157211 */ /* 0x004fc800078ec0ff */
[----:B------:R-:W-:-:S05]  /*16b0*/  LEA R5, R0, R21, 0x2 ;  /* 0x0000001500057211 */ /* 0x000fca00078e10ff */
[----:B------:R2:W-:Y:S01]  /*16c0*/  STS [R5], R26 ;  /* 0x0000001a05007388 */ /* 0x0005e20000000800 */
[----:B------:R-:W-:Y:S06]  /*16d0*/  BAR.SYNC.DEFER_BLOCKING 0x0 ;  /* 0x0000000000007b1d */ /* 0x000fec0000010000 */
[----:B------:R-:W-:Y:S05]  /*16e0*/  @P0 EXIT ;  /* 0x000000000000094d */ /* 0x000fea0003800000 */
[C---:B------:R-:W-:Y:S01]  /*16f0*/  ISETP.GE.U32.AND P0, PT, R3.reuse, 0x10, PT ;  /* 0x000000100300780c */ /* 0x040fe20003f06070 */
[----:B------:R-:W-:Y:S01]  /*1700*/  IMAD.MOV.U32 R0, RZ, RZ, RZ ;  /* 0x000000ffff007224 */ /* 0x000fe200078e00ff */
[----:B------:R-:W-:Y:S02]  /*1710*/  LOP3.LUT R24, R3, 0xf, RZ, 0xc0, !PT ;  /* 0x0000000f03187812 */ /* 0x000fe400078ec0ff */
[----:B------:R-:W-:Y:S02]  /*1720*/  MOV R20, RZ ;  /* 0x000000ff00147202 */ /* 0x000fe40000000f00 */
[----:B------:R-:W-:-:S07]  /*1730*/  ISETP.NE.AND P1, PT, R24, RZ, PT ;  /* 0x000000ff1800720c */ /* 0x000fce0003f25270 */
[----:B------:R-:W-:Y:S06]  /*1740*/  @!P0 BRA `(.L_x_12) ;  /* 0x0000000000548947 */ /* 0x000fec0003800000 */
[C---:B------:R-:W-:Y:S01]  /*1750*/  LOP3.LUT R23, R3.reuse, 0xfffffff0, RZ, 0xc0, !PT ;  /* 0xfffffff003177812 */ /* 0x040fe200078ec0ff */
[----:B------:R-:W-:Y:S01]  /*1760*/  HFMA2 R0, -RZ, RZ, 0, 0 ;  /* 0x00000000ff007431 */ /* 0x000fe200000001ff */
[----:B------:R-:W-:Y:S02]  /*1770*/  LOP3.LUT R20, R3, 0x7f0, RZ, 0xc0, !PT ;  /* 0x000007f003147812 */ /* 0x000fe400078ec0ff */
[----:B------:R-:W-:Y:S01]  /*1780*/  IADD3 R22, PT, PT, R21, 0x20, RZ ;  /* 0x0000002015167810 */ /* 0x000fe20007ffe0ff */
[----:B------:R-:W-:-:S07]  /*1790*/  IMAD.MOV R23, RZ, RZ, -R23 ;  /* 0x000000ffff177224 */ /* 0x000fce00078e0a17 */
.L_x_13:
[----:B0-2---:R-:W0:Y:S01]  /*17a0*/  LDS.128 R4, [R22+-0x20] ;  /* 0xffffe00016047984 */ /* 0x005e220000000c00 */
[----:B------:R-:W-:-:S03]  /*17b0*/  IADD3 R23, PT, PT, R23, 0x10, RZ ;  /* 0x0000001017177810 */ /* 0x000fc60007ffe0ff */
[----:B-1----:R-:W1:Y:S01]  /*17c0*/  LDS.128 R8, [R22+-0x10] ;  /* 0xfffff00016087984 */ /* 0x002e620000000c00 */
[----:B------:R-:W-:-:S03]  /*17d0*/  ISETP.NE.AND P0, PT, R23, RZ, PT ;  /* 0x000000ff1700720c */ /* 0x000fc60003f05270 */
[----:B------:R-:W2:Y:S04]  /*17e0*/  LDS.128 R12, [R22] ;  /* 0x00000000160c7984 */ /* 0x000ea80000000c00 */
[----:B------:R3:W4:Y:S02]  /*17f0*/  LDS.128 R16, [R22+0x10] ;  /* 0x0000100016107984 */ /* 0x0007240000000c00 */
[----:B---3--:R-:W-:Y:S02]  /*1800*/  IADD3 R22, PT, PT, R22, 0x40, RZ ;  /* 0x0000004016167810 */ /* 0x008fe40007ffe0ff */
[----:B0-----:R-:W-:-:S04]  /*1810*/  IADD3 R4, PT, PT, R5, R4, R0 ;  /* 0x0000000405047210 */ /* 0x001fc80007ffe000 */
[----:B------:R-:W-:-:S04]  /*1820*/  IADD3 R4, PT, PT, R7, R6, R4 ;  /* 0x0000000607047210 */ /* 0x000fc80007ffe004 */
[----:B-1----:R-:W-:-:S04]  /*1830*/  IADD3 R4, PT, PT, R9, R8, R4 ;  /* 0x0000000809047210 */ /* 0x002fc80007ffe004 */
[----:B------:R-:W-:-:S04]  /*1840*/  IADD3 R4, PT, PT, R11, R10, R4 ;  /* 0x0000000a0b047210 */ /* 0x000fc80007ffe004 */
[----:B--2---:R-:W-:-:S04]  /*1850*/  IADD3 R4, PT, PT, R13, R12, R4 ;  /* 0x0000000c0d047210 */ /* 0x004fc80007ffe004 */
[----:B------:R-:W-:-:S04]  /*1860*/  IADD3 R4, PT, PT, R15, R14, R4 ;  /* 0x0000000e0f047210 */ /* 0x000fc80007ffe004 */
[----:B----4-:R-:W-:-:S04]  /*1870*/  IADD3 R4, PT, PT, R17, R16, R4 ;  /* 0x0000001011047210 */ /* 0x010fc80007ffe004 */
[----:B------:R-:W-:Y:S01]  /*1880*/  IADD3 R0, PT, PT, R19, R18, R4 ;  /* 0x0000001213007210 */ /* 0x000fe20007ffe004 */
[----:B------:R-:W-:Y:S06]  /*1890*/  @P0 BRA `(.L_x_13) ;  /* 0xfffffffc00c00947 */ /* 0x000fec000383ffff */
.L_x_12:
[----:B------:R-:W-:Y:S05]  /*18a0*/  @!P1 BRA `(.L_x_14) ;  /* 0x0000000000789947 */ /* 0x000fea0003800000 */
[----:B------:R-:W-:Y:S02]  /*18b0*/  ISETP.GE.U32.AND P0, PT, R24, 0x8, PT ;  /* 0x000000081800780c */ /* 0x000fe40003f06070 */
[----:B------:R-:W-:-:S04]  /*18c0*/  LOP3.LUT R13, R3, 0x7, RZ, 0xc0, !PT ;  /* 0x00000007030d7812 */ /* 0x000fc800078ec0ff */
[----:B------:R-:W-:-:S07]  /*18d0*/  ISETP.NE.AND P1, PT, R13, RZ, PT ;  /* 0x000000ff0d00720c */ /* 0x000fce0003f25270 */
[----:B------:R-:W-:Y:S06]  /*18e0*/  @!P0 BRA `(.L_x_15) ;  /* 0x0000000000208947 */ /* 0x000fec0003800000 */
[C---:B------:R-:W-:Y:S01]  /*18f0*/  IMAD R12, R20.reuse, 0x4, R21 ;  /* 0x00000004140c7824 */ /* 0x040fe200078e0215 */
[----:B------:R-:W-:-:S04]  /*1900*/  IADD3 R20, PT, PT, R20, 0x8, RZ ;  /* 0x0000000814147810 */ /* 0x000fc80007ffe0ff */
[----:B0-2---:R-:W0:Y:S04]  /*1910*/  LDS.128 R4, [R12] ;  /* 0x000000000c047984 */ /* 0x005e280000000c00 */
[----:B-1----:R-:W1:Y:S01]  /*1920*/  LDS.128 R8, [R12+0x10] ;  /* 0x000010000c087984 */ /* 0x002e620000000c00 */
[----:B0-----:R-:W-:-:S04]  /*1930*/  IADD3 R4, PT, PT, R5, R4, R0 ;  /* 0x0000000405047210 */ /* 0x001fc80007ffe000 */
[----:B------:R-:W-:-:S04]  /*1940*/  IADD3 R4, PT, PT, R7, R6, R4 ;  /* 0x0000000607047210 */ /* 0x000fc80007ffe004 */
[----:B-1----:R-:W-:-:S04]  /*1950*/  IADD3 R4, PT, PT, R9, R8, R4 ;  /* 0x0000000809047210 */ /* 0x002fc80007ffe004 */
[----:B------:R-:W-:-:S07]  /*1960*/  IADD3 R0, PT, PT, R11, R10, R4 ;  /* 0x0000000a0b007210 */ /* 0x000fce0007ffe004 */
.L_x_15:
[----:B------:R-:W-:Y:S05]  /*1970*/  @!P1 BRA `(.L_x_14) ;  /* 0x0000000000449947 */ /* 0x000fea0003800000 */
[----:B------:R-:W-:Y:S02]  /*1980*/  ISETP.GE.U32.AND P0, PT, R13, 0x4, PT ;  /* 0x000000040d00780c */ /* 0x000fe40003f06070 */
[----:B------:R-:W-:-:S04]  /*1990*/  LOP3.LUT R3, R3, 0x3, RZ, 0xc0, !PT ;  /* 0x0000000303037812 */ /* 0x000fc800078ec0ff */
[----:B------:R-:W-:-:S07]  /*19a0*/  ISETP.NE.AND P1, PT, R3, RZ, PT ;  /* 0x000000ff0300720c */ /* 0x000fce0003f25270 */
[C---:B------:R-:W-:Y:S01]  /*19b0*/  @P0 LEA R4, R20.reuse, R21, 0x2 ;  /* 0x0000001514040211 */ /* 0x040fe200078e10ff */
[----:B------:R-:W-:-:S05]  /*19c0*/  @P0 VIADD R20, R20, 0x4 ;  /* 0x0000000414140836 */ /* 0x000fca0000000000 */
[----:B0-2---:R-:W0:Y:S02]  /*19d0*/  @P0 LDS.128 R4, [R4] ;  /* 0x0000000004040984 */ /* 0x005e240000000c00 */
[----:B0-----:R-:W-:-:S04]  /*19e0*/  @P0 IADD3 R5, PT, PT, R5, R4, R0 ;  /* 0x0000000405050210 */ /* 0x001fc80007ffe000 */
[----:B------:R-:W-:Y:S01]  /*19f0*/  @P0 IADD3 R0, PT, PT, R7, R6, R5 ;  /* 0x0000000607000210 */ /* 0x000fe20007ffe005 */
[----:B------:R-:W-:Y:S06]  /*1a00*/  @!P1 BRA `(.L_x_14) ;  /* 0x0000000000209947 */ /* 0x000fec0003800000 */
[----:B------:R-:W-:Y:S02]  /*1a10*/  LEA R20, R20, R21, 0x2 ;  /* 0x0000001514147211 */ /* 0x000fe400078e10ff */
[----:B------:R-:W-:-:S07]  /*1a20*/  IADD3 R3, PT, PT, -R3, RZ, RZ ;  /* 0x000000ff03037210 */ /* 0x000fce0007ffe1ff */
.L_x_16:
[----:B------:R0:W2:Y:S01]  /*1a30*/  LDS R5, [R20] ;  /* 0x0000000014057984 */ /* 0x0000a20000000800 */
[----:B------:R-:W-:-:S05]  /*1a40*/  VIADD R3, R3, 0x1 ;  /* 0x0000000103037836 */ /* 0x000fca0000000000 */
[----:B------:R-:W-:Y:S02]  /*1a50*/  ISETP.NE.AND P0, PT, R3, RZ, PT ;  /* 0x000000ff0300720c */ /* 0x000fe40003f05270 */
[----:B0-----:R-:W-:Y:S02]  /*1a60*/  IADD3 R20, PT, PT, R20, 0x4, RZ ;  /* 0x0000000414147810 */ /* 0x001fe40007ffe0ff */
[----:B--2---:R-:W-:-:S09]  /*1a70*/  IADD3 R0, PT, PT, R5, R0, RZ ;  /* 0x0000000005007210 */ /* 0x004fd20007ffe0ff */
[----:B------:R-:W-:Y:S05]  /*1a80*/  @P0 BRA `(.L_x_16) ;  /* 0xfffffffc00e80947 */ /* 0x000fea000383ffff */
.L_x_14:
[----:B--2---:R-:W2:Y:S02]  /*1a90*/  LDC.64 R4, c[0x0][0x390] ;  /* 0x0000e400ff047b82 */ /* 0x004ea40000000a00 */
[----:B--2---:R-:W-:-:S05]  /*1aa0*/  IMAD.WIDE.U32 R2, R2, 0x4, R4 ;  /* 0x0000000402027825 */ /* 0x004fca00078e0004 */
[----:B------:R-:W-:Y:S01]  /*1ab0*/  STG.E desc[UR4][R2.64], R0 ;  /* 0x0000000002007986 */ /* 0x000fe2000c101904 */
[----:B------:R-:W-:Y:S05]  /*1ac0*/  EXIT ;  /* 0x000000000000794d */ /* 0x000fea0003800000 */
.L_x_17:
[----:B------:R-:W-:-:S00]  /*1ad0*/  BRA `(.L_x_17) ;  /* 0xfffffffc00fc7947 */ /* 0x000fc0000383ffff */
[----:B------:R-:W-:-:S00]  /*1ae0*/  NOP ;  /* 0x0000000000007918 */ /* 0x000fc00000000000 */
        /* <DEDUP_REMOVED lines=9> */
.L_x_18:


//--------------------- .nv.shared._Z10estimatePIPdS_Piii --------------------------
	.section	.nv.shared._Z10estimatePIPdS_Piii,"aw",@nobits
	.sectionflags	@""
	.align	4
.nv.shared._Z10estimatePIPdS_Piii:
	.zero		3072


//--------------------- .nv.shared.reserved.0     --------------------------
	.section	.nv.shared.reserved.0,"aw",@nobits
	.weak		__nv_reservedSMEM_offset_0_alias
	.size		__nv_reservedSMEM_offset_0_alias, 0, 64
	.other		__nv_reservedSMEM_offset_0_alias,@"STO_CUDA_RESERVED_SHARED STV_DEFAULT"
__nv_reservedSMEM_offset_0_alias:
	.zero		0
	.zero		64


//--------------------- .nv.constant0._Z10estimatePIPdS_Piii --------------------------
	.section	.nv.constant0._Z10estimatePIPdS_Piii,"a",@progbits
	.sectionflags	@""
	.align	4
.nv.constant0._Z10estimatePIPdS_Piii:
	.zero		928


//--------------------- SYMBOLS --------------------------

	.type		.nv.reservedSmem.offset0,@object
	.size		.nv.reservedSmem.offset0,0x4
	.type		.nv.reservedSmem.cap,@object
	.size		.nv.reservedSmem.cap,0x4
